//
// Generated by NVIDIA NVVM Compiler
//
// Compiler Build ID: CL-36424714
// Cuda compilation tools, release 13.0, V13.0.88
// Based on NVVM 20.0.0
//

.version 9.0
.target sm_100
.address_size 64

	// .globl	_Z6kernelILl1048576EEvPK4d3_tS2_Pdl
.func  (.param .align 16 .b8 func_retval0[16]) __internal_trig_reduction_slowpathd
(
	.param .b64 __internal_trig_reduction_slowpathd_param_0
)
;
.const .align 8 .b8 d_src[24];
// _ZZ6kernelILl1048576EEvPK4d3_tS2_PdlE10shared_mir has been demoted
.global .align 8 .b8 __cudart_i2opi_d[144] = {8, 93, 141, 31, 177, 95, 251, 107, 234, 146, 82, 138, 247, 57, 7, 61, 123, 241, 229, 235, 199, 186, 39, 117, 45, 234, 95, 158, 102, 63, 70, 79, 183, 9, 203, 39, 207, 126, 54, 109, 31, 109, 10, 90, 139, 17, 47, 239, 15, 152, 5, 222, 255, 151, 248, 31, 59, 40, 249, 189, 139, 95, 132, 156, 244, 57, 83, 131, 57, 214, 145, 57, 65, 126, 95, 180, 38, 112, 156, 233, 132, 68, 187, 46, 245, 53, 130, 232, 62, 167, 41, 177, 28, 235, 29, 254, 28, 146, 209, 9, 234, 46, 73, 6, 224, 210, 77, 66, 58, 110, 36, 183, 97, 197, 187, 222, 171, 99, 81, 254, 65, 144, 67, 60, 153, 149, 98, 219, 192, 221, 52, 245, 209, 87, 39, 252, 41, 21, 68, 78, 110, 131, 249, 162};
.global .align 16 .b8 __cudart_sin_cos_coeffs[128] = {70, 210, 176, 44, 241, 229, 90, 190, 146, 227, 172, 105, 227, 29, 199, 62, 161, 98, 219, 25, 160, 1, 42, 191, 24, 8, 17, 17, 17, 17, 129, 63, 84, 85, 85, 85, 85, 85, 197, 191, 0, 0, 0, 0, 0, 0, 0, 0, 0, 0, 0, 0, 0, 0, 0, 0, 100, 129, 253, 32, 131, 255, 168, 189, 40, 133, 239, 193, 167, 238, 33, 62, 217, 230, 6, 142, 79, 126, 146, 190, 233, 188, 221, 25, 160, 1, 250, 62, 71, 93, 193, 22, 108, 193, 86, 191, 81, 85, 85, 85, 85, 85, 165, 63, 0, 0, 0, 0, 0, 0, 224, 191, 0, 0, 0, 0, 0, 0, 240, 63};

.visible .entry _Z6kernelILl1048576EEvPK4d3_tS2_Pdl(
	.param .u64 .ptr .align 1 _Z6kernelILl1048576EEvPK4d3_tS2_Pdl_param_0,
	.param .u64 .ptr .align 1 _Z6kernelILl1048576EEvPK4d3_tS2_Pdl_param_1,
	.param .u64 .ptr .align 1 _Z6kernelILl1048576EEvPK4d3_tS2_Pdl_param_2,
	.param .u64 _Z6kernelILl1048576EEvPK4d3_tS2_Pdl_param_3
)
{
	.reg .pred 	%p<12>;
	.reg .b32 	%r<34>;
	.reg .b64 	%rd<32>;
	.reg .b64 	%fd<108>;
	// demoted variable
	.shared .align 8 .b8 _ZZ6kernelILl1048576EEvPK4d3_tS2_PdlE10shared_mir[24576];
	ld.param.u64 	%rd8, [_Z6kernelILl1048576EEvPK4d3_tS2_Pdl_param_0];
	ld.param.u64 	%rd9, [_Z6kernelILl1048576EEvPK4d3_tS2_Pdl_param_1];
	ld.param.u64 	%rd11, [_Z6kernelILl1048576EEvPK4d3_tS2_Pdl_param_3];
	mov.u32 	%r13, %ctaid.x;
	mov.u32 	%r14, %ntid.x;
	mov.u32 	%r1, %tid.x;
	mad.lo.s32 	%r15, %r13, %r14, %r1;
	cvt.u64.u32 	%rd1, %r15;
	setp.le.s64 	%p1, %rd11, %rd1;
	@%p1 bra 	$L__BB0_15;
	cvta.to.global.u64 	%rd13, %rd9;
	mov.u32 	%r16, _ZZ6kernelILl1048576EEvPK4d3_tS2_PdlE10shared_mir;
	mad.lo.s32 	%r2, %r1, 24, %r16;
	ld.const.f64 	%fd1, [d_src];
	ld.const.f64 	%fd2, [d_src+8];
	ld.const.f64 	%fd3, [d_src+16];
	mad.lo.s64 	%rd2, %rd1, 24, %rd13;
	cvta.to.global.u64 	%rd3, %rd8;
	mov.f64 	%fd103, 0d0000000000000000;
	mov.b64 	%rd30, 0;
	cvt.u64.u32 	%rd15, %r1;
	add.s32 	%r17, %r16, 16;
	mov.f64 	%fd104, %fd103;
$L__BB0_2:
	add.s64 	%rd16, %rd30, %rd15;
	mad.lo.s64 	%rd17, %rd16, 24, %rd3;
	ld.global.f64 	%fd25, [%rd17];
	ld.global.f64 	%fd26, [%rd17+8];
	ld.global.f64 	%fd27, [%rd17+16];
	st.shared.f64 	[%r2], %fd25;
	st.shared.f64 	[%r2+8], %fd26;
	st.shared.f64 	[%r2+16], %fd27;
	bar.sync 	0;
	ld.global.f64 	%fd6, [%rd2];
	ld.global.f64 	%fd7, [%rd2+8];
	ld.global.f64 	%fd8, [%rd2+16];
	mov.b64 	%rd31, 1024;
	mov.u32 	%r30, %r17;
$L__BB0_3:
	ld.shared.f64 	%fd28, [%r30+-16];
	ld.shared.f64 	%fd29, [%r30+-8];
	ld.shared.f64 	%fd30, [%r30];
	sub.f64 	%fd31, %fd28, %fd1;
	sub.f64 	%fd32, %fd29, %fd2;
	sub.f64 	%fd33, %fd30, %fd3;
	mul.f64 	%fd34, %fd32, %fd32;
	fma.rn.f64 	%fd35, %fd31, %fd31, %fd34;
	fma.rn.f64 	%fd36, %fd33, %fd33, %fd35;
	sqrt.rn.f64 	%fd37, %fd36;
	sub.f64 	%fd38, %fd28, %fd6;
	sub.f64 	%fd39, %fd29, %fd7;
	sub.f64 	%fd40, %fd30, %fd8;
	mul.f64 	%fd41, %fd39, %fd39;
	fma.rn.f64 	%fd42, %fd38, %fd38, %fd41;
	fma.rn.f64 	%fd43, %fd40, %fd40, %fd42;
	sqrt.rn.f64 	%fd44, %fd43;
	add.f64 	%fd45, %fd37, %fd44;
	mul.f64 	%fd11, %fd45, 0d40C88B2F704A9419;
	abs.f64 	%fd12, %fd11;
	setp.neu.f64 	%p2, %fd12, 0d7FF0000000000000;
	@%p2 bra 	$L__BB0_5;
	mov.f64 	%fd51, 0d0000000000000000;
	mul.rn.f64 	%fd106, %fd11, %fd51;
	mov.b32 	%r32, 1;
	bra.uni 	$L__BB0_8;
$L__BB0_5:
	mul.f64 	%fd46, %fd11, 0d3FE45F306DC9C883;
	cvt.rni.s32.f64 	%r31, %fd46;
	cvt.rn.f64.s32 	%fd47, %r31;
	fma.rn.f64 	%fd48, %fd47, 0dBFF921FB54442D18, %fd11;
	fma.rn.f64 	%fd49, %fd47, 0dBC91A62633145C00, %fd48;
	fma.rn.f64 	%fd106, %fd47, 0dB97B839A252049C0, %fd49;
	setp.ltu.f64 	%p3, %fd12, 0d41E0000000000000;
	@%p3 bra 	$L__BB0_7;
	{ // callseq 0, 0
	.param .b64 param0;
	st.param.f64 	[param0], %fd11;
	.param .align 16 .b8 retval0[16];
	call.uni (retval0), 
	__internal_trig_reduction_slowpathd, 
	(
	param0
	);
	ld.param.f64 	%fd106, [retval0];
	ld.param.b32 	%r31, [retval0+8];
	} // callseq 0
$L__BB0_7:
	add.s32 	%r32, %r31, 1;
$L__BB0_8:
	shl.b32 	%r22, %r32, 6;
	cvt.u64.u32 	%rd18, %r22;
	and.b64  	%rd19, %rd18, 64;
	mov.u64 	%rd20, __cudart_sin_cos_coeffs;
	add.s64 	%rd21, %rd20, %rd19;
	mul.rn.f64 	%fd52, %fd106, %fd106;
	and.b32  	%r23, %r32, 1;
	setp.eq.b32 	%p5, %r23, 1;
	selp.f64 	%fd53, 0dBDA8FF8320FD8164, 0d3DE5DB65F9785EBA, %p5;
	ld.global.nc.v2.f64 	{%fd54, %fd55}, [%rd21];
	fma.rn.f64 	%fd56, %fd53, %fd52, %fd54;
	fma.rn.f64 	%fd57, %fd56, %fd52, %fd55;
	ld.global.nc.v2.f64 	{%fd58, %fd59}, [%rd21+16];
	fma.rn.f64 	%fd60, %fd57, %fd52, %fd58;
	fma.rn.f64 	%fd61, %fd60, %fd52, %fd59;
	ld.global.nc.v2.f64 	{%fd62, %fd63}, [%rd21+32];
	fma.rn.f64 	%fd64, %fd61, %fd52, %fd62;
	fma.rn.f64 	%fd65, %fd64, %fd52, %fd63;
	fma.rn.f64 	%fd66, %fd65, %fd106, %fd106;
	fma.rn.f64 	%fd67, %fd65, %fd52, 0d3FF0000000000000;
	selp.f64 	%fd68, %fd67, %fd66, %p5;
	and.b32  	%r24, %r32, 2;
	setp.eq.s32 	%p6, %r24, 0;
	mov.f64 	%fd69, 0d0000000000000000;
	sub.f64 	%fd70, %fd69, %fd68;
	selp.f64 	%fd71, %fd68, %fd70, %p6;
	add.f64 	%fd104, %fd104, %fd71;
	@%p2 bra 	$L__BB0_10;
	mov.f64 	%fd77, 0d0000000000000000;
	mul.rn.f64 	%fd107, %fd11, %fd77;
	mov.b32 	%r33, 0;
	bra.uni 	$L__BB0_12;
$L__BB0_10:
	mul.f64 	%fd72, %fd11, 0d3FE45F306DC9C883;
	cvt.rni.s32.f64 	%r33, %fd72;
	cvt.rn.f64.s32 	%fd73, %r33;
	fma.rn.f64 	%fd74, %fd73, 0dBFF921FB54442D18, %fd11;
	fma.rn.f64 	%fd75, %fd73, 0dBC91A62633145C00, %fd74;
	fma.rn.f64 	%fd107, %fd73, 0dB97B839A252049C0, %fd75;
	setp.ltu.f64 	%p7, %fd12, 0d41E0000000000000;
	@%p7 bra 	$L__BB0_12;
	{ // callseq 1, 0
	.param .b64 param0;
	st.param.f64 	[param0], %fd11;
	.param .align 16 .b8 retval0[16];
	call.uni (retval0), 
	__internal_trig_reduction_slowpathd, 
	(
	param0
	);
	ld.param.f64 	%fd107, [retval0];
	ld.param.b32 	%r33, [retval0+8];
	} // callseq 1
$L__BB0_12:
	shl.b32 	%r27, %r33, 6;
	cvt.u64.u32 	%rd22, %r27;
	and.b64  	%rd23, %rd22, 64;
	add.s64 	%rd25, %rd20, %rd23;
	mul.rn.f64 	%fd78, %fd107, %fd107;
	and.b32  	%r28, %r33, 1;
	setp.eq.b32 	%p8, %r28, 1;
	selp.f64 	%fd79, 0dBDA8FF8320FD8164, 0d3DE5DB65F9785EBA, %p8;
	ld.global.nc.v2.f64 	{%fd80, %fd81}, [%rd25];
	fma.rn.f64 	%fd82, %fd79, %fd78, %fd80;
	fma.rn.f64 	%fd83, %fd82, %fd78, %fd81;
	ld.global.nc.v2.f64 	{%fd84, %fd85}, [%rd25+16];
	fma.rn.f64 	%fd86, %fd83, %fd78, %fd84;
	fma.rn.f64 	%fd87, %fd86, %fd78, %fd85;
	ld.global.nc.v2.f64 	{%fd88, %fd89}, [%rd25+32];
	fma.rn.f64 	%fd90, %fd87, %fd78, %fd88;
	fma.rn.f64 	%fd91, %fd90, %fd78, %fd89;
	fma.rn.f64 	%fd92, %fd91, %fd107, %fd107;
	fma.rn.f64 	%fd93, %fd91, %fd78, 0d3FF0000000000000;
	selp.f64 	%fd94, %fd93, %fd92, %p8;
	and.b32  	%r29, %r33, 2;
	setp.eq.s32 	%p9, %r29, 0;
	mov.f64 	%fd95, 0d0000000000000000;
	sub.f64 	%fd96, %fd95, %fd94;
	selp.f64 	%fd97, %fd94, %fd96, %p9;
	add.f64 	%fd103, %fd103, %fd97;
	add.s64 	%rd31, %rd31, -1;
	add.s32 	%r30, %r30, 24;
	setp.ne.s64 	%p10, %rd31, 0;
	@%p10 bra 	$L__BB0_3;
	bar.sync 	0;
	add.s64 	%rd7, %rd30, 1024;
	setp.lt.u64 	%p11, %rd30, 1047552;
	mov.u64 	%rd30, %rd7;
	@%p11 bra 	$L__BB0_2;
	ld.param.u64 	%rd29, [_Z6kernelILl1048576EEvPK4d3_tS2_Pdl_param_2];
	mul.f64 	%fd98, %fd103, %fd103;
	fma.rn.f64 	%fd99, %fd104, %fd104, %fd98;
	sqrt.rn.f64 	%fd100, %fd99;
	cvta.to.global.u64 	%rd26, %rd29;
	shl.b64 	%rd27, %rd1, 3;
	add.s64 	%rd28, %rd26, %rd27;
	st.global.f64 	[%rd28], %fd100;
$L__BB0_15:
	ret;

}
.func  (.param .align 16 .b8 func_retval0[16]) __internal_trig_reduction_slowpathd(
	.param .b64 __internal_trig_reduction_slowpathd_param_0
)
{
	.local .align 8 .b8 	__local_depot1[40];
	.reg .b64 	%SP;
	.reg .b64 	%SPL;
	.reg .pred 	%p<10>;
	.reg .b32 	%r<47>;
	.reg .b64 	%rd<74>;
	.reg .b64 	%fd<5>;

	mov.u64 	%SPL, __local_depot1;
	ld.param.f64 	%fd4, [__internal_trig_reduction_slowpathd_param_0];
	add.u64 	%rd1, %SPL, 0;
	{
	.reg .b32 %temp; 
	mov.b64 	{%temp, %r1}, %fd4;
	}
	shr.u32 	%r2, %r1, 20;
	and.b32  	%r3, %r2, 2047;
	setp.eq.s32 	%p1, %r3, 2047;
	mov.b32 	%r46, 0;
	@%p1 bra 	$L__BB1_9;
	add.s32 	%r20, %r3, -1024;
	mov.b64 	%rd20, %fd4;
	shl.b64 	%rd2, %rd20, 11;
	shr.u32 	%r4, %r20, 6;
	sub.s32 	%r45, 15, %r4;
	sub.s32 	%r21, 19, %r4;
	setp.lt.u32 	%p2, %r20, 128;
	selp.b32 	%r6, 18, %r21, %p2;
	setp.ge.s32 	%p3, %r45, %r6;
	mov.b64 	%rd70, 0;
	@%p3 bra 	$L__BB1_4;
	add.s32 	%r23, %r6, %r4;
	neg.s32 	%r43, %r23;
	or.b64  	%rd3, %rd2, -9223372036854775808;
	mov.b64 	%rd70, 0;
	mov.b32 	%r42, 0;
	mov.u64 	%rd25, __cudart_i2opi_d;
	mov.u32 	%r44, %r45;
$L__BB1_3:
	.pragma "nounroll";
	mul.wide.s32 	%rd22, %r42, 8;
	add.s64 	%rd23, %rd1, %rd22;
	mul.wide.s32 	%rd24, %r44, 8;
	add.s64 	%rd26, %rd25, %rd24;
	ld.global.nc.u64 	%rd27, [%rd26];
	{
	.reg .u32 %r0, %r1, %r2, %r3, %alo, %ahi, %blo, %bhi, %clo, %chi;
	mov.b64 	{%alo,%ahi}, %rd27;
	mov.b64 	{%blo,%bhi}, %rd3;
	mov.b64 	{%clo,%chi}, %rd70;
	mad.lo.cc.u32 	%r0, %alo, %blo, %clo;
	madc.hi.cc.u32 	%r1, %alo, %blo, %chi;
	madc.hi.u32 	%r2, %alo, %bhi, 0;
	mad.lo.cc.u32 	%r1, %alo, %bhi, %r1;
	madc.hi.cc.u32 	%r2, %ahi, %blo, %r2;
	madc.hi.u32 	%r3, %ahi, %bhi, 0;
	mad.lo.cc.u32 	%r1, %ahi, %blo, %r1;
	madc.lo.cc.u32 	%r2, %ahi, %bhi, %r2;
	addc.u32 	%r3, %r3, 0;
	mov.b64 	%rd28, {%r0,%r1};
	mov.b64 	%rd70, {%r2,%r3};
	}
	st.local.u64 	[%rd23], %rd28;
	add.s32 	%r44, %r44, 1;
	add.s32 	%r43, %r43, 1;
	add.s32 	%r42, %r42, 1;
	setp.ne.s32 	%p4, %r43, -15;
	mov.u32 	%r45, %r6;
	@%p4 bra 	$L__BB1_3;
$L__BB1_4:
	cvt.s64.s32 	%rd29, %r45;
	cvt.u64.u32 	%rd30, %r4;
	add.s64 	%rd31, %rd30, %rd29;
	shl.b64 	%rd32, %rd31, 3;
	add.s64 	%rd33, %rd1, %rd32;
	st.local.u64 	[%rd33+-120], %rd70;
	and.b32  	%r15, %r2, 63;
	ld.local.u64 	%rd72, [%rd1+16];
	ld.local.u64 	%rd71, [%rd1+24];
	setp.eq.s32 	%p5, %r15, 0;
	@%p5 bra 	$L__BB1_6;
	shl.b64 	%rd34, %rd71, %r15;
	shr.u64 	%rd35, %rd72, 1;
	xor.b32  	%r24, %r15, 63;
	shr.u64 	%rd36, %rd35, %r24;
	or.b64  	%rd71, %rd34, %rd36;
	ld.local.u64 	%rd37, [%rd1+8];
	shl.b64 	%rd38, %rd72, %r15;
	shr.u64 	%rd39, %rd37, 1;
	shr.u64 	%rd40, %rd39, %r24;
	or.b64  	%rd72, %rd38, %rd40;
$L__BB1_6:
	and.b32  	%r25, %r1, -2147483648;
	shr.u64 	%rd41, %rd71, 62;
	cvt.u32.u64 	%r26, %rd41;
	mov.b64 	{%r27, %r28}, %rd71;
	mov.b64 	{%r29, %r30}, %rd72;
	shf.l.wrap.b32 	%r31, %r30, %r27, 2;
	shf.l.wrap.b32 	%r32, %r27, %r28, 2;
	mov.b64 	%rd42, {%r31, %r32};
	shl.b64 	%rd43, %rd72, 2;
	shr.u64 	%rd44, %rd42, 63;
	cvt.u32.u64 	%r33, %rd44;
	add.s32 	%r34, %r33, %r26;
	setp.eq.s32 	%p6, %r25, 0;
	neg.s32 	%r35, %r34;
	selp.b32 	%r46, %r34, %r35, %p6;
	setp.gt.s64 	%p7, %rd42, -1;
	mov.b64 	%rd45, 0;
	{
	.reg .u32 %r0, %r1, %r2, %r3, %a0, %a1, %a2, %a3, %b0, %b1, %b2, %b3;
	mov.b64 	{%a0,%a1}, %rd45;
	mov.b64 	{%a2,%a3}, %rd45;
	mov.b64 	{%b0,%b1}, %rd43;
	mov.b64 	{%b2,%b3}, %rd42;
	sub.cc.u32 	%r0, %a0, %b0;
	subc.cc.u32 	%r1, %a1, %b1;
	subc.cc.u32 	%r2, %a2, %b2;
	subc.u32 	%r3, %a3, %b3;
	mov.b64 	%rd46, {%r0,%r1};
	mov.b64 	%rd47, {%r2,%r3};
	}
	xor.b32  	%r36, %r25, -2147483648;
	selp.b64 	%rd73, %rd42, %rd47, %p7;
	selp.b64 	%rd14, %rd43, %rd46, %p7;
	selp.b32 	%r17, %r25, %r36, %p7;
	clz.b64 	%r37, %rd73;
	cvt.u64.u32 	%rd15, %r37;
	setp.eq.s32 	%p8, %r37, 0;
	@%p8 bra 	$L__BB1_8;
	cvt.u32.u64 	%r38, %rd15;
	and.b32  	%r39, %r38, 63;
	shl.b64 	%rd48, %rd73, %r39;
	shr.u64 	%rd49, %rd14, 1;
	not.b32 	%r40, %r38;
	and.b32  	%r41, %r40, 63;
	shr.u64 	%rd50, %rd49, %r41;
	or.b64  	%rd73, %rd48, %rd50;
$L__BB1_8:
	mov.b64 	%rd51, -3958705157555305931;
	{
	.reg .u32 %r0, %r1, %r2, %r3, %alo, %ahi, %blo, %bhi;
	mov.b64 	{%alo,%ahi}, %rd73;
	mov.b64 	{%blo,%bhi}, %rd51;
	mul.lo.u32 	%r0, %alo, %blo;
	mul.hi.u32 	%r1, %alo, %blo;
	mad.lo.cc.u32 	%r1, %alo, %bhi, %r1;
	madc.hi.u32 	%r2, %alo, %bhi, 0;
	mad.lo.cc.u32 	%r1, %ahi, %blo, %r1;
	madc.hi.cc.u32 	%r2, %ahi, %blo, %r2;
	madc.hi.u32 	%r3, %ahi, %bhi, 0;
	mad.lo.cc.u32 	%r2, %ahi, %bhi, %r2;
	addc.u32 	%r3, %r3, 0;
	mov.b64 	%rd52, {%r0,%r1};
	mov.b64 	%rd53, {%r2,%r3};
	}
	setp.gt.s64 	%p9, %rd53, 0;
	{
	.reg .u32 %r0, %r1, %r2, %r3, %a0, %a1, %a2, %a3, %b0, %b1, %b2, %b3;
	mov.b64 	{%a0,%a1}, %rd52;
	mov.b64 	{%a2,%a3}, %rd53;
	mov.b64 	{%b0,%b1}, %rd52;
	mov.b64 	{%b2,%b3}, %rd53;
	add.cc.u32 	%r0, %a0, %b0;
	addc.cc.u32 	%r1, %a1, %b1;
	addc.cc.u32 	%r2, %a2, %b2;
	addc.u32 	%r3, %a3, %b3;
	mov.b64 	%rd54, {%r0,%r1};
	mov.b64 	%rd55, {%r2,%r3};
	}
	selp.b64 	%rd56, %rd55, %rd53, %p9;
	selp.s64 	%rd57, -1, 0, %p9;
	sub.s64 	%rd58, %rd57, %rd15;
	cvt.u64.u32 	%rd59, %r17;
	shl.b64 	%rd60, %rd59, 32;
	add.s64 	%rd61, %rd56, 1;
	shr.u64 	%rd62, %rd61, 10;
	add.s64 	%rd63, %rd62, 1;
	shr.u64 	%rd64, %rd63, 1;
	shl.b64 	%rd65, %rd58, 52;
	add.s64 	%rd66, %rd65, %rd64;
	add.s64 	%rd67, %rd66, 4602678819172646912;
	or.b64  	%rd68, %rd67, %rd60;
	mov.b64 	%fd4, %rd68;
$L__BB1_9:
	st.param.f64 	[func_retval0], %fd4;
	st.param.b32 	[func_retval0+8], %r46;
	ret;

}


// ===== COMPILED SASS (sm_100) =====

	.target	sm_100

	.elftype	@"ET_EXEC"


//--------------------- .note.nv.tkinfo           --------------------------
	.section	.note.nv.tkinfo,"",@"SHT_NOTE"
	.sectionflags	@"SHF_NOTE_NV_TKINFO"
	.tkinfo
        /*0018*/ 	.word	0x00000002
        /*0030*/ 	.string	""
        /*0030*/ 	.string	"ptxas"
        /*0030*/ 	.string	"Cuda compilation tools, release 13.0, V13.0.88"
        /*0030*/ 	.string	"Build cuda_13.0.r13.0/compiler.36424714_0"
        /*0030*/ 	.string	"-arch sm_100 -m 64 "



//--------------------- .note.nv.cuinfo           --------------------------
	.section	.note.nv.cuinfo,"",@"SHT_NOTE"
	.sectionflags	@"SHF_NOTE_NV_CUINFO"
        /*0018*/ 	.short	0x0002
        /*001a*/ 	.short	0x0064
        /*001c*/ 	.short	0x0082
	.zero		2


//--------------------- .nv.info                  --------------------------
	.section	.nv.info,"",@"SHT_CUDA_INFO"
	.align	4


	//----- nvinfo : EIATTR_REGCOUNT
	.align		4
        /*0000*/ 	.byte	0x04, 0x2f
        /*0002*/ 	.short	(.L_4 - .L_3)
	.align		4
.L_3:
        /*0004*/ 	.word	index@(_Z6kernelILl1048576EEvPK4d3_tS2_Pdl)
        /*0008*/ 	.word	0x00000028


	//----- nvinfo : EIATTR_FRAME_SIZE
	.align		4
.L_4:
        /*000c*/ 	.byte	0x04, 0x11
        /*000e*/ 	.short	(.L_6 - .L_5)
	.align		4
.L_5:
        /*0010*/ 	.word	index@($_Z6kernelILl1048576EEvPK4d3_tS2_Pdl$__internal_trig_reduction_slowpathd)
        /*0014*/ 	.word	0x00000028


	//----- nvinfo : EIATTR_FRAME_SIZE
	.align		4
.L_6:
        /*0018*/ 	.byte	0x04, 0x11
        /*001a*/ 	.short	(.L_8 - .L_7)
	.align		4
.L_7:
        /*001c*/ 	.word	index@($__internal_0_$__cuda_sm20_dsqrt_rn_f64_mediumpath_v1)
        /*0020*/ 	.word	0x00000028


	//----- nvinfo : EIATTR_FRAME_SIZE
	.align		4
.L_8:
        /*0024*/ 	.byte	0x04, 0x11
        /*0026*/ 	.short	(.L_10 - .L_9)
	.align		4
.L_9:
        /*0028*/ 	.word	index@(_Z6kernelILl1048576EEvPK4d3_tS2_Pdl)
        /*002c*/ 	.word	0x00000028


	//----- nvinfo : EIATTR_MIN_STACK_SIZE
	.align		4
.L_10:
        /*0030*/ 	.byte	0x04, 0x12
        /*0032*/ 	.short	(.L_12 - .L_11)
	.align		4
.L_11:
        /*0034*/ 	.word	index@(_Z6kernelILl1048576EEvPK4d3_tS2_Pdl)
        /*0038*/ 	.word	0x00000028
.L_12:


//--------------------- .nv.compat                --------------------------
	.section	.nv.compat,"",@"SHT_CUDA_COMPAT_INFO"
	.align	4
        /*0000*/ 	.byte	0x02, 0x09, 0x00, 0x00, 0x02, 0x02, 0x01, 0x00, 0x02, 0x05, 0x05, 0x00, 0x03, 0x07, 0x01, 0x01
        /*0010*/ 	.byte	0x02, 0x03, 0x00, 0x00, 0x02, 0x06, 0x01, 0x00, 0x04, 0x0b, 0x08, 0x00, 0x01, 0x00, 0x00, 0x00
        /*0020*/ 	.byte	0x00, 0x00, 0x00, 0x00


//--------------------- .nv.info._Z6kernelILl1048576EEvPK4d3_tS2_Pdl --------------------------
	.section	.nv.info._Z6kernelILl1048576EEvPK4d3_tS2_Pdl,"",@"SHT_CUDA_INFO"
	.sectionflags	@""
	.align	4


	//----- nvinfo : EIATTR_CUDA_API_VERSION
	.align		4
        /*0000*/ 	.byte	0x04, 0x37
        /*0002*/ 	.short	(.L_14 - .L_13)
.L_13:
        /*0004*/ 	.word	0x00000082


	//----- nvinfo : EIATTR_KPARAM_INFO
	.align		4
.L_14:
        /*0008*/ 	.byte	0x04, 0x17
        /*000a*/ 	.short	(.L_16 - .L_15)
.L_15:
        /*000c*/ 	.word	0x00000000
        /*0010*/ 	.short	0x0003
        /*0012*/ 	.short	0x0018
        /*0014*/ 	.byte	0x00, 0xf0, 0x21, 0x00


	//----- nvinfo : EIATTR_KPARAM_INFO
	.align		4
.L_16:
        /*0018*/ 	.byte	0x04, 0x17
        /*001a*/ 	.short	(.L_18 - .L_17)
.L_17:
        /*001c*/ 	.word	0x00000000
        /*0020*/ 	.short	0x0002
        /*0022*/ 	.short	0x0010
        /*0024*/ 	.byte	0x00, 0xf5, 0x21, 0x00


	//----- nvinfo : EIATTR_KPARAM_INFO
	.align		4
.L_18:
        /*0028*/ 	.byte	0x04, 0x17
        /*002a*/ 	.short	(.L_20 - .L_19)
.L_19:
        /*002c*/ 	.word	0x00000000
        /*0030*/ 	.short	0x0001
        /*0032*/ 	.short	0x0008
        /*0034*/ 	.byte	0x00, 0xf5, 0x21, 0x00


	//----- nvinfo : EIATTR_KPARAM_INFO
	.align		4
.L_20:
        /*0038*/ 	.byte	0x04, 0x17
        /*003a*/ 	.short	(.L_22 - .L_21)
.L_21:
        /*003c*/ 	.word	0x00000000
        /*0040*/ 	.short	0x0000
        /*0042*/ 	.short	0x0000
        /*0044*/ 	.byte	0x00, 0xf5, 0x21, 0x00


	//----- nvinfo : EIATTR_SPARSE_MMA_MASK
	.align		4
.L_22:
        /*0048*/ 	.byte	0x03, 0x50
        /*004a*/ 	.short	0x0000


	//----- nvinfo : EIATTR_MAXREG_COUNT
	.align		4
        /*004c*/ 	.byte	0x03, 0x1b
        /*004e*/ 	.short	0x00ff


	//----- nvinfo : EIATTR_NUM_BARRIERS
	.align		4
        /*0050*/ 	.byte	0x02, 0x4c
        /*0052*/ 	.byte	0x01
	.zero		1


	//----- nvinfo : EIATTR_MERCURY_ISA_VERSION
	.align		4
        /*0054*/ 	.byte	0x03, 0x5f
        /*0056*/ 	.short	0x0101


	//----- nvinfo : EIATTR_VRC_CTA_INIT_COUNT
	.align		4
        /*0058*/ 	.byte	0x02, 0x4a
	.zero		1
	.zero		1


	//----- nvinfo : EIATTR_EXIT_INSTR_OFFSETS
	.align		4
        /*005c*/ 	.byte	0x04, 0x1c
        /*005e*/ 	.short	(.L_24 - .L_23)


	//   ....[0]....
.L_23:
        /*0060*/ 	.word	0x00000090


	//   ....[1]....
        /*0064*/ 	.word	0x00001120


	//----- nvinfo : EIATTR_CRS_STACK_SIZE
	.align		4
.L_24:
        /*0068*/ 	.byte	0x04, 0x1e
        /*006a*/ 	.short	(.L_26 - .L_25)
.L_25:
        /*006c*/ 	.word	0x00000000


	//----- nvinfo : EIATTR_CBANK_PARAM_SIZE
	.align		4
.L_26:
        /*0070*/ 	.byte	0x03, 0x19
        /*0072*/ 	.short	0x0020


	//----- nvinfo : EIATTR_PARAM_CBANK
	.align		4
        /*0074*/ 	.byte	0x04, 0x0a
        /*0076*/ 	.short	(.L_28 - .L_27)
	.align		4
.L_27:
        /*0078*/ 	.word	index@(.nv.constant0._Z6kernelILl1048576EEvPK4d3_tS2_Pdl)
        /*007c*/ 	.short	0x0380
        /*007e*/ 	.short	0x0020


	//----- nvinfo : EIATTR_SW_WAR
	.align		4
.L_28:
        /*0080*/ 	.byte	0x04, 0x36
        /*0082*/ 	.short	(.L_30 - .L_29)
.L_29:
        /*0084*/ 	.word	0x00000008
.L_30:


//--------------------- .nv.callgraph             --------------------------
	.section	.nv.callgraph,"",@"SHT_CUDA_CALLGRAPH"
	.align	4
	.sectionentsize	8
	.align		4
        /*0000*/ 	.word	0x00000000
	.align		4
        /*0004*/ 	.word	0xffffffff
	.align		4
        /*0008*/ 	.word	0x00000000
	.align		4
        /*000c*/ 	.word	0xfffffffe
	.align		4
        /*0010*/ 	.word	0x00000000
	.align		4
        /*0014*/ 	.word	0xfffffffd
	.align		4
        /*0018*/ 	.word	0x00000000
	.align		4
        /*001c*/ 	.word	0xfffffffc


//--------------------- .nv.constant3             --------------------------
	.section	.nv.constant3,"a",@progbits
	.align	8
.nv.constant3:
	.type		d_src,@object
	.size		d_src,(.L_0 - d_src)
d_src:
	.zero		24
.L_0:


//--------------------- .nv.constant4             --------------------------
	.section	.nv.constant4,"a",@progbits
	.align	8
	.align		8
.nv.constant4:
        /*0000*/ 	.dword	__cudart_i2opi_d
	.align		8
        /*0008*/ 	.dword	__cudart_sin_cos_coeffs


//--------------------- .text._Z6kernelILl1048576EEvPK4d3_tS2_Pdl --------------------------
	.section	.text._Z6kernelILl1048576EEvPK4d3_tS2_Pdl,"ax",@progbits
	.align	128
        .global         _Z6kernelILl1048576EEvPK4d3_tS2_Pdl
        .type           _Z6kernelILl1048576EEvPK4d3_tS2_Pdl,@function
        .size           _Z6kernelILl1048576EEvPK4d3_tS2_Pdl,(.L_x_27 - _Z6kernelILl1048576EEvPK4d3_tS2_Pdl)
        .other          _Z6kernelILl1048576EEvPK4d3_tS2_Pdl,@"STO_CUDA_ENTRY STV_DEFAULT"
_Z6kernelILl1048576EEvPK4d3_tS2_Pdl:
.text._Z6kernelILl1048576EEvPK4d3_tS2_Pdl:
[----:B------:R-:W0:Y:S01]  /*0000*/  LDC R1, c[0x0][0x37c] ;  /* 0x0000df00ff017b82 */ /* 0x000e220000000800 */
[----:B------:R-:W1:Y:S07]  /*0010*/  S2R R2, SR_TID.X ;  /* 0x0000000000027919 */ /* 0x000e6e0000002100 */
[----:B------:R-:W1:Y:S01]  /*0020*/  S2UR UR4, SR_CTAID.X ;  /* 0x00000000000479c3 */ /* 0x000e620000002500 */
[----:B------:R-:W2:Y:S01]  /*0030*/  LDCU.64 UR6, c[0x0][0x398] ;  /* 0x00007300ff0677ac */ /* 0x000ea20008000a00 */
[----:B0-----:R-:W-:-:S06]  /*0040*/  VIADD R1, R1, 0xffffffd8 ;  /* 0xffffffd801017836 */ /* 0x001fcc0000000000 */
[----:B------:R-:W1:Y:S02]  /*0050*/  LDC R3, c[0x0][0x360] ;  /* 0x0000d800ff037b82 */ /* 0x000e640000000800 */
[----:B-1----:R-:W-:-:S05]  /*0060*/  IMAD R0, R3, UR4, R2 ;  /* 0x0000000403007c24 */ /* 0x002fca000f8e0202 */
[----:B--2---:R-:W-:-:S04]  /*0070*/  ISETP.GE.U32.AND P0, PT, R0, UR6, PT ;  /* 0x0000000600007c0c */ /* 0x004fc8000bf06070 */
[----:B------:R-:W-:-:S13]  /*0080*/  ISETP.GE.AND.EX P0, PT, RZ, UR7, PT, P0 ;  /* 0x00000007ff007c0c */ /* 0x000fda000bf06300 */
[----:B------:R-:W-:Y:S05]  /*0090*/  @P0 EXIT ;  /* 0x000000000000094d */ /* 0x000fea0003800000 */
[----:B------:R-:W0:Y:S01]  /*00a0*/  S2R R4, SR_CgaCtaId ;  /* 0x0000000000047919 */ /* 0x000e220000008800 */
[----:B------:R-:W1:Y:S01]  /*00b0*/  LDC.64 R28, c[0x0][0x388] ;  /* 0x0000e200ff1c7b82 */ /* 0x000e620000000a00 */
[----:B------:R-:W-:Y:S01]  /*00c0*/  MOV R3, 0x400 ;  /* 0x0000040000037802 */ /* 0x000fe20000000f00 */
[----:B------:R-:W-:Y:S01]  /*00d0*/  UMOV UR4, URZ ;  /* 0x000000ff00047c82 */ /* 0x000fe20008000000 */
[----:B------:R-:W-:Y:S01]  /*00e0*/  CS2R R26, SRZ ;  /* 0x00000000001a7805 */ /* 0x000fe2000001ff00 */
[----:B------:R-:W2:Y:S01]  /*00f0*/  LDCU.64 UR8, c[0x0][0x358] ;  /* 0x00006b00ff0877ac */ /* 0x000ea20008000a00 */
[----:B------:R-:W-:Y:S01]  /*0100*/  UMOV UR5, URZ ;  /* 0x000000ff00057c82 */ /* 0x000fe20008000000 */
[----:B------:R-:W-:Y:S01]  /*0110*/  UMOV UR6, URZ ;  /* 0x000000ff00067c82 */ /* 0x000fe20008000000 */
[----:B-1----:R-:W-:-:S04]  /*0120*/  IMAD.WIDE.U32 R28, R0, 0x18, R28 ;  /* 0x00000018001c7825 */ /* 0x002fc800078e001c */
[----:B------:R-:W-:Y:S01]  /*0130*/  VIADD R29, R29, UR4 ;  /* 0x000000041d1d7c36 */ /* 0x000fe20008000000 */
[----:B0-----:R-:W-:Y:S02]  /*0140*/  LEA R7, R4, R3, 0x18 ;  /* 0x0000000304077211 */ /* 0x001fe400078ec0ff */
[----:B------:R-:W-:-:S03]  /*0150*/  CS2R R4, SRZ ;  /* 0x0000000000047805 */ /* 0x000fc6000001ff00 */
[----:B------:R-:W-:Y:S02]  /*0160*/  IMAD R3, R2, 0x18, R7 ;  /* 0x0000001802037824 */ /* 0x000fe400078e0207 */
[----:B--2---:R-:W-:-:S07]  /*0170*/  VIADD R24, R7, 0x10 ;  /* 0x0000001007187836 */ /* 0x004fce0000000000 */
.L_x_11:
[----:B------:R-:W0:Y:S01]  /*0180*/  LDC.64 R12, c[0x0][0x380] ;  /* 0x0000e000ff0c7b82 */ /* 0x000e220000000a00 */
[----:B------:R-:W-:Y:S01]  /*0190*/  IADD3 R7, P0, PT, R2, UR5, RZ ;  /* 0x0000000502077c10 */ /* 0x000fe2000ff1e0ff */
[----:B------:R-:W1:Y:S04]  /*01a0*/  LDCU.64 UR10, c[0x3][0x10] ;  /* 0x00c00200ff0a77ac */ /* 0x000e680008000a00 */
[----:B------:R-:W-:Y:S01]  /*01b0*/  IMAD.X R6, RZ, RZ, UR6, P0 ;  /* 0x00000006ff067e24 */ /* 0x000fe200080e06ff */
[----:B------:R-:W2:Y:S01]  /*01c0*/  LDCU.64 UR18, c[0x4][0x8] ;  /* 0x01000100ff1277ac */ /* 0x000ea20008000a00 */
[----:B------:R-:W3:Y:S01]  /*01d0*/  LDCU.128 UR12, c[0x3][URZ] ;  /* 0x00c00000ff0c77ac */ /* 0x000ee20008000c00 */
[----:B0-----:R-:W-:-:S04]  /*01e0*/  IMAD.WIDE.U32 R12, R7, 0x18, R12 ;  /* 0x00000018070c7825 */ /* 0x001fc800078e000c */
[----:B------:R-:W-:-:S04]  /*01f0*/  IMAD R7, R6, 0x18, RZ ;  /* 0x0000001806077824 */ /* 0x000fc800078e02ff */
[----:B------:R-:W-:-:S05]  /*0200*/  IMAD.IADD R13, R13, 0x1, R7 ;  /* 0x000000010d0d7824 */ /* 0x000fca00078e0207 */
[----:B------:R-:W4:Y:S04]  /*0210*/  LDG.E.64 R14, desc[UR8][R12.64] ;  /* 0x000000080c0e7981 */ /* 0x000f28000c1e1b00 */
[----:B------:R-:W2:Y:S04]  /*0220*/  LDG.E.64 R16, desc[UR8][R12.64+0x8] ;  /* 0x000008080c107981 */ /* 0x000ea8000c1e1b00 */
[----:B------:R-:W3:Y:S04]  /*0230*/  LDG.E.64 R18, desc[UR8][R12.64+0x10] ;  /* 0x000010080c127981 */ /* 0x000ee8000c1e1b00 */
[----:B----4-:R0:W-:Y:S04]  /*0240*/  STS.64 [R3], R14 ;  /* 0x0000000e03007388 */ /* 0x0101e80000000a00 */
[----:B--2---:R0:W-:Y:S04]  /*0250*/  STS.64 [R3+0x8], R16 ;  /* 0x0000081003007388 */ /* 0x0041e80000000a00 */
[----:B---3--:R0:W-:Y:S01]  /*0260*/  STS.64 [R3+0x10], R18 ;  /* 0x0000101203007388 */ /* 0x0081e20000000a00 */
[----:B------:R-:W-:Y:S06]  /*0270*/  BAR.SYNC.DEFER_BLOCKING 0x0 ;  /* 0x0000000000007b1d */ /* 0x000fec0000010000 */
[----:B------:R0:W5:Y:S04]  /*0280*/  LDG.E.64 R6, desc[UR8][R28.64] ;  /* 0x000000081c067981 */ /* 0x000168000c1e1b00 */
[----:B------:R0:W5:Y:S04]  /*0290*/  LDG.E.64 R8, desc[UR8][R28.64+0x8] ;  /* 0x000008081c087981 */ /* 0x000168000c1e1b00 */
[----:B------:R0:W5:Y:S01]  /*02a0*/  LDG.E.64 R10, desc[UR8][R28.64+0x10] ;  /* 0x000010081c0a7981 */ /* 0x000162000c1e1b00 */
[----:B------:R-:W-:Y:S01]  /*02b0*/  UIADD3 UR5, UP1, UPT, UR5, 0x400, URZ ;  /* 0x0000040005057890 */ /* 0x000fe2000ff3e0ff */
[----:B------:R-:W-:Y:S01]  /*02c0*/  IMAD.MOV.U32 R25, RZ, RZ, R24 ;  /* 0x000000ffff197224 */ /* 0x000fe200078e0018 */
[----:B------:R-:W-:Y:S01]  /*02d0*/  UMOV UR7, 0x400 ;  /* 0x0000040000077882 */ /* 0x000fe20000000000 */
[----:B------:R-:W-:Y:S01]  /*02e0*/  UMOV UR4, URZ ;  /* 0x000000ff00047c82 */ /* 0x000fe20008000000 */
[----:B------:R-:W-:-:S02]  /*02f0*/  UISETP.GE.U32.AND UP0, UPT, UR5, 0x100000, UPT ;  /* 0x001000000500788c */ /* 0x000fc4000bf06070 */
[----:B------:R-:W-:-:S04]  /*0300*/  UIADD3.X UR6, UPT, UPT, URZ, UR6, URZ, UP1, !UPT ;  /* 0x00000006ff067290 */ /* 0x000fc80008ffe4ff */
[----:B01----:R-:W-:-:S11]  /*0310*/  UISETP.GE.U32.AND.EX UP0, UPT, UR6, URZ, UPT, UP0 ;  /* 0x000000ff0600728c */ /* 0x003fd6000bf06100 */
.L_x_10:
[----:B------:R-:W0:Y:S01]  /*0320*/  LDS.64 R16, [R25+-0x8] ;  /* 0xfffff80019107984 */ /* 0x000e220000000a00 */
[----:B------:R-:W-:Y:S02]  /*0330*/  IMAD.MOV.U32 R34, RZ, RZ, 0x0 ;  /* 0x00000000ff227424 */ /* 0x000fe400078e00ff */
[----:B------:R-:W-:Y:S01]  /*0340*/  IMAD.MOV.U32 R35, RZ, RZ, 0x3fd80000 ;  /* 0x3fd80000ff237424 */ /* 0x000fe200078e00ff */
[----:B------:R-:W1:Y:S04]  /*0350*/  LDS.64 R14, [R25+-0x10] ;  /* 0xfffff000190e7984 */ /* 0x000e680000000a00 */
[----:B------:R-:W2:Y:S01]  /*0360*/  LDS.64 R12, [R25] ;  /* 0x00000000190c7984 */ /* 0x000ea20000000a00 */
[----:B0-----:R-:W-:Y:S02]  /*0370*/  DADD R20, R16, -UR14 ;  /* 0x8000000e10147e29 */ /* 0x001fe40008000000 */
[----:B-1----:R-:W-:-:S06]  /*0380*/  DADD R18, R14, -UR12 ;  /* 0x8000000c0e127e29 */ /* 0x002fcc0008000000 */
[----:B------:R-:W-:Y:S02]  /*0390*/  DMUL R20, R20, R20 ;  /* 0x0000001414147228 */ /* 0x000fe40000000000 */
[----:B--2---:R-:W-:-:S06]  /*03a0*/  DADD R36, R12, -UR10 ;  /* 0x8000000a0c247e29 */ /* 0x004fcc0008000000 */
[----:B------:R-:W-:-:S08]  /*03b0*/  DFMA R20, R18, R18, R20 ;  /* 0x000000121214722b */ /* 0x000fd00000000014 */
[----:B------:R-:W-:-:S06]  /*03c0*/  DFMA R36, R36, R36, R20 ;  /* 0x000000242424722b */ /* 0x000fcc0000000014 */
[----:B------:R-:W0:Y:S04]  /*03d0*/  MUFU.RSQ64H R33, R37 ;  /* 0x0000002500217308 */ /* 0x000e280000001c00 */
[----:B------:R-:W-:-:S05]  /*03e0*/  VIADD R32, R37, 0xfcb00000 ;  /* 0xfcb0000025207836 */ /* 0x000fca0000000000 */
[----:B------:R-:W-:Y:S01]  /*03f0*/  ISETP.GE.U32.AND P0, PT, R32, 0x7ca00000, PT ;  /* 0x7ca000002000780c */ /* 0x000fe20003f06070 */
[----:B0-----:R-:W-:-:S08]  /*0400*/  DMUL R18, R32, R32 ;  /* 0x0000002020127228 */ /* 0x001fd00000000000 */
[----:B------:R-:W-:-:S08]  /*0410*/  DFMA R18, R36, -R18, 1 ;  /* 0x3ff000002412742b */ /* 0x000fd00000000812 */
[----:B------:R-:W-:Y:S02]  /*0420*/  DFMA R34, R18, R34, 0.5 ;  /* 0x3fe000001222742b */ /* 0x000fe40000000022 */
[----:B------:R-:W-:-:S08]  /*0430*/  DMUL R18, R32, R18 ;  /* 0x0000001220127228 */ /* 0x000fd00000000000 */
[----:B------:R-:W-:-:S08]  /*0440*/  DFMA R34, R34, R18, R32 ;  /* 0x000000122222722b */ /* 0x000fd00000000020 */
[----:B------:R-:W-:Y:S02]  /*0450*/  DMUL R18, R36, R34 ;  /* 0x0000002224127228 */ /* 0x000fe40000000000 */
[----:B------:R-:W-:Y:S02]  /*0460*/  VIADD R23, R35, 0xfff00000 ;  /* 0xfff0000023177836 */ /* 0x000fe40000000000 */
[----:B------:R-:W-:-:S04]  /*0470*/  IMAD.MOV.U32 R22, RZ, RZ, R34 ;  /* 0x000000ffff167224 */ /* 0x000fc800078e0022 */
[----:B------:R-:W-:-:S08]  /*0480*/  DFMA R20, R18, -R18, R36 ;  /* 0x800000121214722b */ /* 0x000fd00000000024 */
[----:B------:R-:W-:Y:S01]  /*0490*/  DFMA R30, R20, R22, R18 ;  /* 0x00000016141e722b */ /* 0x000fe20000000012 */
[----:B------:R-:W-:Y:S10]  /*04a0*/  @!P0 BRA `(.L_x_0) ;  /* 0x0000000000208947 */ /* 0x000ff40003800000 */
[----:B------:R-:W-:Y:S02]  /*04b0*/  IMAD.MOV.U32 R22, RZ, RZ, R36 ;  /* 0x000000ffff167224 */ /* 0x000fe400078e0024 */
[----:B------:R-:W-:Y:S01]  /*04c0*/  IMAD.MOV.U32 R36, RZ, RZ, R32 ;  /* 0x000000ffff247224 */ /* 0x000fe200078e0020 */
[----:B------:R-:W-:Y:S01]  /*04d0*/  MOV R32, 0x510 ;  /* 0x0000051000207802 */ /* 0x000fe20000000f00 */
[----:B------:R-:W-:Y:S02]  /*04e0*/  IMAD.MOV.U32 R33, RZ, RZ, R37 ;  /* 0x000000ffff217224 */ /* 0x000fe400078e0025 */
[----:B------:R-:W-:-:S07]  /*04f0*/  IMAD.MOV.U32 R35, RZ, RZ, R23 ;  /* 0x000000ffff237224 */ /* 0x000fce00078e0017 */
[----:B-----5:R-:W-:Y:S05]  /*0500*/  CALL.REL.NOINC `($__internal_0_$__cuda_sm20_dsqrt_rn_f64_mediumpath_v1) ;  /* 0x0000000c00087944 */ /* 0x020fea0003c00000 */
[----:B------:R-:W-:Y:S02]  /*0510*/  IMAD.MOV.U32 R30, RZ, RZ, R18 ;  /* 0x000000ffff1e7224 */ /* 0x000fe400078e0012 */
[----:B------:R-:W-:-:S07]  /*0520*/  IMAD.MOV.U32 R31, RZ, RZ, R19 ;  /* 0x000000ffff1f7224 */ /* 0x000fce00078e0013 */
.L_x_0:
[----:B-----5:R-:W-:Y:S01]  /*0530*/  DADD R16, -R8, R16 ;  /* 0x0000000008107229 */ /* 0x020fe20000000110 */
[----:B------:R-:W-:Y:S01]  /*0540*/  BSSY.RECONVERGENT B0, `(.L_x_1) ;  /* 0x000001c000007945 */ /* 0x000fe20003800200 */
[----:B------:R-:W-:Y:S02]  /*0550*/  DADD R14, -R6, R14 ;  /* 0x00000000060e7229 */ /* 0x000fe4000000010e */
[----:B------:R-:W-:-:S04]  /*0560*/  DADD R12, -R10, R12 ;  /* 0x000000000a0c7229 */ /* 0x000fc8000000010c */
[----:B------:R-:W-:-:S08]  /*0570*/  DMUL R16, R16, R16 ;  /* 0x0000001010107228 */ /* 0x000fd00000000000 */
[----:B------:R-:W-:Y:S01]  /*0580*/  DFMA R16, R14, R14, R16 ;  /* 0x0000000e0e10722b */ /* 0x000fe20000000010 */
[----:B------:R-:W-:Y:S02]  /*0590*/  IMAD.MOV.U32 R14, RZ, RZ, 0x0 ;  /* 0x00000000ff0e7424 */ /* 0x000fe400078e00ff */
[----:B------:R-:W-:-:S05]  /*05a0*/  IMAD.MOV.U32 R15, RZ, RZ, 0x3fd80000 ;  /* 0x3fd80000ff0f7424 */ /* 0x000fca00078e00ff */
        /* <DEDUP_REMOVED lines=15> */
[----:B------:R-:W-:Y:S01]  /*06a0*/  IMAD.MOV.U32 R34, RZ, RZ, R12 ;  /* 0x000000ffff227224 */ /* 0x000fe200078e000c */
[----:B------:R-:W-:Y:S01]  /*06b0*/  MOV R32, 0x6e0 ;  /* 0x000006e000207802 */ /* 0x000fe20000000f00 */
[----:B------:R-:W-:-:S07]  /*06c0*/  IMAD.MOV.U32 R33, RZ, RZ, R23 ;  /* 0x000000ffff217224 */ /* 0x000fce00078e0017 */
[----:B------:R-:W-:Y:S05]  /*06d0*/  CALL.REL.NOINC `($__internal_0_$__cuda_sm20_dsqrt_rn_f64_mediumpath_v1) ;  /* 0x0000000800947944 */ /* 0x000fea0003c00000 */
[----:B------:R-:W-:Y:S02]  /*06e0*/  IMAD.MOV.U32 R14, RZ, RZ, R18 ;  /* 0x000000ffff0e7224 */ /* 0x000fe400078e0012 */
[----:B------:R-:W-:-:S07]  /*06f0*/  IMAD.MOV.U32 R15, RZ, RZ, R19 ;  /* 0x000000ffff0f7224 */ /* 0x000fce00078e0013 */
.L_x_2:
[----:B------:R-:W-:Y:S05]  /*0700*/  BSYNC.RECONVERGENT B0 ;  /* 0x0000000000007941 */ /* 0x000fea0003800200 */
.L_x_1:
[----:B------:R-:W-:Y:S01]  /*0710*/  DADD R30, R14, R30 ;  /* 0x000000000e1e7229 */ /* 0x000fe2000000001e */
[----:B------:R-:W-:Y:S01]  /*0720*/  UMOV UR16, 0x704a9419 ;  /* 0x704a941900107882 */ /* 0x000fe20000000000 */
[----:B------:R-:W-:Y:S01]  /*0730*/  UMOV UR17, 0x40c88b2f ;  /* 0x40c88b2f00117882 */ /* 0x000fe20000000000 */
[----:B------:R-:W-:Y:S05]  /*0740*/  BSSY.RECONVERGENT B0, `(.L_x_3) ;  /* 0x000001f000007945 */ /* 0x000fea0003800200 */
[----:B------:R-:W-:-:S08]  /*0750*/  DMUL R30, R30, UR16 ;  /* 0x000000101e1e7c28 */ /* 0x000fd00008000000 */
[----:B------:R-:W-:-:S14]  /*0760*/  DSETP.NEU.AND P2, PT, |R30|, +INF , PT ;  /* 0x7ff000001e00742a */ /* 0x000fdc0003f4d200 */
[----:B------:R-:W-:Y:S01]  /*0770*/  @!P2 DMUL R34, RZ, R30 ;  /* 0x0000001eff22a228 */ /* 0x000fe20000000000 */
[----:B------:R-:W-:Y:S01]  /*0780*/  @!P2 IMAD.MOV.U32 R36, RZ, RZ, 0x1 ;  /* 0x00000001ff24a424 */ /* 0x000fe200078e00ff */
[----:B------:R-:W-:Y:S09]  /*0790*/  @!P2 BRA `(.L_x_4) ;  /* 0x000000000064a947 */ /* 0x000ff20003800000 */
[----:B------:R-:W-:Y:S01]  /*07a0*/  UMOV UR16, 0x6dc9c883 ;  /* 0x6dc9c88300107882 */ /* 0x000fe20000000000 */
[----:B------:R-:W-:Y:S01]  /*07b0*/  UMOV UR17, 0x3fe45f30 ;  /* 0x3fe45f3000117882 */ /* 0x000fe20000000000 */
[C---:B------:R-:W-:Y:S01]  /*07c0*/  DSETP.GE.AND P0, PT, |R30|.reuse, 2.14748364800000000000e+09, PT ;  /* 0x41e000001e00742a */ /* 0x040fe20003f06200 */
[----:B------:R-:W-:Y:S01]  /*07d0*/  BSSY.RECONVERGENT B1, `(.L_x_5) ;  /* 0x0000014000017945 */ /* 0x000fe20003800200 */
[----:B------:R-:W-:Y:S01]  /*07e0*/  DMUL R12, R30, UR16 ;  /* 0x000000101e0c7c28 */ /* 0x000fe20008000000 */
[----:B------:R-:W-:Y:S01]  /*07f0*/  UMOV UR16, 0x54442d18 ;  /* 0x54442d1800107882 */ /* 0x000fe20000000000 */
[----:B------:R-:W-:-:S08]  /*0800*/  UMOV UR17, 0x3ff921fb ;  /* 0x3ff921fb00117882 */ /* 0x000fd00000000000 */
[----:B------:R-:W0:Y:S08]  /*0810*/  F2I.F64 R12, R12 ;  /* 0x0000000c000c7311 */ /* 0x000e300000301100 */
[----:B0-----:R-:W0:Y:S02]  /*0820*/  I2F.F64 R34, R12 ;  /* 0x0000000c00227312 */ /* 0x001e240000201c00 */
[----:B0-----:R-:W-:Y:S01]  /*0830*/  DFMA R14, R34, -UR16, R30 ;  /* 0x80000010220e7c2b */ /* 0x001fe2000800001e */
[----:B------:R-:W-:Y:S01]  /*0840*/  UMOV UR16, 0x33145c00 ;  /* 0x33145c0000107882 */ /* 0x000fe20000000000 */
[----:B------:R-:W-:-:S06]  /*0850*/  UMOV UR17, 0x3c91a626 ;  /* 0x3c91a62600117882 */ /* 0x000fcc0000000000 */
[----:B------:R-:W-:Y:S01]  /*0860*/  DFMA R14, R34, -UR16, R14 ;  /* 0x80000010220e7c2b */ /* 0x000fe2000800000e */
[----:B------:R-:W-:Y:S01]  /*0870*/  UMOV UR16, 0x252049c0 ;  /* 0x252049c000107882 */ /* 0x000fe20000000000 */
[----:B------:R-:W-:-:S06]  /*0880*/  UMOV UR17, 0x397b839a ;  /* 0x397b839a00117882 */ /* 0x000fcc0000000000 */
[----:B------:R-:W-:Y:S01]  /*0890*/  DFMA R34, R34, -UR16, R14 ;  /* 0x8000001022227c2b */ /* 0x000fe2000800000e */
[----:B------:R-:W-:Y:S10]  /*08a0*/  @!P0 BRA `(.L_x_6) ;  /* 0x0000000000188947 */ /* 0x000ff40003800000 */
[----:B------:R-:W-:Y:S01]  /*08b0*/  IMAD.MOV.U32 R14, RZ, RZ, R30 ;  /* 0x000000ffff0e7224 */ /* 0x000fe200078e001e */
[----:B------:R-:W-:Y:S01]  /*08c0*/  MOV R32, 0x8f0 ;  /* 0x000008f000207802 */ /* 0x000fe20000000f00 */
[----:B------:R-:W-:-:S07]  /*08d0*/  IMAD.MOV.U32 R23, RZ, RZ, R31 ;  /* 0x000000ffff177224 */ /* 0x000fce00078e001f */
[----:B------:R-:W-:Y:S05]  /*08e0*/  CALL.REL.NOINC `($_Z6kernelILl1048576EEvPK4d3_tS2_Pdl$__internal_trig_reduction_slowpathd) ;  /* 0x0000000800b07944 */ /* 0x000fea0003c00000 */
[----:B------:R-:W-:Y:S02]  /*08f0*/  IMAD.MOV.U32 R34, RZ, RZ, R14 ;  /* 0x000000ffff227224 */ /* 0x000fe400078e000e */
[----:B------:R-:W-:-:S07]  /*0900*/  IMAD.MOV.U32 R35, RZ, RZ, R15 ;  /* 0x000000ffff237224 */ /* 0x000fce00078e000f */
.L_x_6:
[----:B------:R-:W-:Y:S05]  /*0910*/  BSYNC.RECONVERGENT B1 ;  /* 0x0000000000017941 */ /* 0x000fea0003800200 */
.L_x_5:
[----:B------:R-:W-:-:S07]  /*0920*/  VIADD R36, R12, 0x1 ;  /* 0x000000010c247836 */ /* 0x000fce0000000000 */
.L_x_4:
[----:B------:R-:W-:Y:S05]  /*0930*/  BSYNC.RECONVERGENT B0 ;  /* 0x0000000000007941 */ /* 0x000fea0003800200 */
.L_x_3:
[----:B------:R-:W-:-:S05]  /*0940*/  IMAD.SHL.U32 R12, R36, 0x40, RZ ;  /* 0x00000040240c7824 */ /* 0x000fca00078e00ff */
[----:B------:R-:W-:-:S04]  /*0950*/  LOP3.LUT R12, R12, 0x40, RZ, 0xc0, !PT ;  /* 0x000000400c0c7812 */ /* 0x000fc800078ec0ff */
[----:B------:R-:W-:-:S05]  /*0960*/  IADD3 R20, P0, PT, R12, UR18, RZ ;  /* 0x000000120c147c10 */ /* 0x000fca000ff1e0ff */
[----:B------:R-:W-:-:S05]  /*0970*/  IMAD.X R21, RZ, RZ, UR19, P0 ;  /* 0x00000013ff157e24 */ /* 0x000fca00080e06ff */
[----:B------:R-:W2:Y:S01]  /*0980*/  LDG.E.128.CONSTANT R12, desc[UR8][R20.64] ;  /* 0x00000008140c7981 */ /* 0x000ea2000c1e9d00 */
[----:B------:R-:W-:Y:S01]  /*0990*/  LOP3.LUT R16, R36, 0x1, RZ, 0xc0, !PT ;  /* 0x0000000124107812 */ /* 0x000fe200078ec0ff */
[----:B------:R-:W-:Y:S01]  /*09a0*/  IMAD.MOV.U32 R17, RZ, RZ, 0x20fd8164 ;  /* 0x20fd8164ff117424 */ /* 0x000fe200078e00ff */
[----:B------:R-:W-:Y:S01]  /*09b0*/  DMUL R32, R34, R34 ;  /* 0x0000002222207228 */ /* 0x000fe20000000000 */
[----:B------:R-:W-:Y:S01]  /*09c0*/  IMAD.MOV.U32 R18, RZ, RZ, 0x3da8ff83 ;  /* 0x3da8ff83ff127424 */ /* 0x000fe200078e00ff */
[----:B------:R-:W-:-:S04]  /*09d0*/  ISETP.NE.U32.AND P0, PT, R16, 0x1, PT ;  /* 0x000000011000780c */ /* 0x000fc80003f05070 */
[----:B------:R-:W-:Y:S02]  /*09e0*/  FSEL R16, R17, -8.06006814911005101289e+34, !P0 ;  /* 0xf9785eba11107808 */ /* 0x000fe40004000000 */
[----:B------:R-:W-:-:S06]  /*09f0*/  FSEL R17, -R18, 0.11223486810922622681, !P0 ;  /* 0x3de5db6512117808 */ /* 0x000fcc0004000100 */
[C---:B--2---:R-:W-:Y:S01]  /*0a00*/  DFMA R12, R32.reuse, R16, R12 ;  /* 0x00000010200c722b */ /* 0x044fe2000000000c */
[----:B------:R-:W2:Y:S04]  /*0a10*/  LDG.E.128.CONSTANT R16, desc[UR8][R20.64+0x10] ;  /* 0x0000100814107981 */ /* 0x000ea8000c1e9d00 */
[----:B------:R-:W3:Y:S03]  /*0a20*/  LDG.E.128.CONSTANT R20, desc[UR8][R20.64+0x20] ;  /* 0x0000200814147981 */ /* 0x000ee6000c1e9d00 */
[C---:B------:R-:W-:Y:S01]  /*0a30*/  DFMA R12, R32.reuse, R12, R14 ;  /* 0x0000000c200c722b */ /* 0x040fe2000000000e */
[----:B------:R-:W-:Y:S07]  /*0a40*/  BSSY.RECONVERGENT B0, `(.L_x_7) ;  /* 0x000002a000007945 */ /* 0x000fee0003800200 */
[----:B--2---:R-:W-:-:S08]  /*0a50*/  DFMA R12, R32, R12, R16 ;  /* 0x0000000c200c722b */ /* 0x004fd00000000010 */
[----:B------:R-:W-:-:S08]  /*0a60*/  DFMA R12, R32, R12, R18 ;  /* 0x0000000c200c722b */ /* 0x000fd00000000012 */
[----:B---3--:R-:W-:-:S08]  /*0a70*/  DFMA R12, R32, R12, R20 ;  /* 0x0000000c200c722b */ /* 0x008fd00000000014 */
[----:B------:R-:W-:-:S08]  /*0a80*/  DFMA R12, R32, R12, R22 ;  /* 0x0000000c200c722b */ /* 0x000fd00000000016 */
[----:B------:R-:W-:Y:S02]  /*0a90*/  DFMA R34, R12, R34, R34 ;  /* 0x000000220c22722b */ /* 0x000fe40000000022 */
[----:B------:R-:W-:Y:S02]  /*0aa0*/  DFMA R12, R32, R12, 1 ;  /* 0x3ff00000200c742b */ /* 0x000fe4000000000c */
[----:B------:R-:W-:-:S08]  /*0ab0*/  @!P2 DMUL R32, RZ, R30 ;  /* 0x0000001eff20a228 */ /* 0x000fd00000000000 */
[----:B------:R-:W-:Y:S01]  /*0ac0*/  FSEL R14, R12, R34, !P0 ;  /* 0x000000220c0e7208 */ /* 0x000fe20004000000 */
[----:B------:R-:W-:Y:S01]  /*0ad0*/  @!P2 IMAD.MOV.U32 R34, RZ, RZ, RZ ;  /* 0x000000ffff22a224 */ /* 0x000fe200078e00ff */
[----:B------:R-:W-:Y:S02]  /*0ae0*/  FSEL R15, R13, R35, !P0 ;  /* 0x000000230d0f7208 */ /* 0x000fe40004000000 */
[----:B------:R-:W-:-:S04]  /*0af0*/  LOP3.LUT P0, RZ, R36, 0x2, RZ, 0xc0, !PT ;  /* 0x0000000224ff7812 */ /* 0x000fc8000780c0ff */
[----:B------:R-:W-:-:S10]  /*0b00*/  DADD R12, RZ, -R14 ;  /* 0x00000000ff0c7229 */ /* 0x000fd4000000080e */
[----:B------:R-:W-:Y:S02]  /*0b10*/  FSEL R12, R14, R12, !P0 ;  /* 0x0000000c0e0c7208 */ /* 0x000fe40004000000 */
[----:B------:R-:W-:-:S06]  /*0b20*/  FSEL R13, R15, R13, !P0 ;  /* 0x0000000d0f0d7208 */ /* 0x000fcc0004000000 */
[----:B------:R-:W-:Y:S01]  /*0b30*/  DADD R4, R4, R12 ;  /* 0x0000000004047229 */ /* 0x000fe2000000000c */
[----:B------:R-:W-:Y:S10]  /*0b40*/  @!P2 BRA `(.L_x_8) ;  /* 0x000000000064a947 */ /* 0x000ff40003800000 */
[----:B------:R-:W-:Y:S01]  /*0b50*/  UMOV UR16, 0x6dc9c883 ;  /* 0x6dc9c88300107882 */ /* 0x000fe20000000000 */
[----:B------:R-:W-:Y:S01]  /*0b60*/  UMOV UR17, 0x3fe45f30 ;  /* 0x3fe45f3000117882 */ /* 0x000fe20000000000 */
[C---:B------:R-:W-:Y:S02]  /*0b70*/  DSETP.GE.AND P0, PT, |R30|.reuse, 2.14748364800000000000e+09, PT ;  /* 0x41e000001e00742a */ /* 0x040fe40003f06200 */
        /* <DEDUP_REMOVED lines=13> */
[----:B------:R-:W-:Y:S01]  /*0c50*/  BSSY.RECONVERGENT B1, `(.L_x_9) ;  /* 0x0000005000017945 */ /* 0x000fe20003800200 */
[----:B------:R-:W-:Y:S01]  /*0c60*/  IMAD.MOV.U32 R14, RZ, RZ, R30 ;  /* 0x000000ffff0e7224 */ /* 0x000fe200078e001e */
[----:B------:R-:W-:Y:S01]  /*0c70*/  MOV R32, 0xca0 ;  /* 0x00000ca000207802 */ /* 0x000fe20000000f00 */
[----:B------:R-:W-:-:S07]  /*0c80*/  IMAD.MOV.U32 R23, RZ, RZ, R31 ;  /* 0x000000ffff177224 */ /* 0x000fce00078e001f */
[----:B------:R-:W-:Y:S05]  /*0c90*/  CALL.REL.NOINC `($_Z6kernelILl1048576EEvPK4d3_tS2_Pdl$__internal_trig_reduction_slowpathd) ;  /* 0x0000000400c47944 */ /* 0x000fea0003c00000 */
[----:B------:R-:W-:Y:S05]  /*0ca0*/  BSYNC.RECONVERGENT B1 ;  /* 0x0000000000017941 */ /* 0x000fea0003800200 */
.L_x_9:
[----:B------:R-:W-:Y:S02]  /*0cb0*/  IMAD.MOV.U32 R34, RZ, RZ, R12 ;  /* 0x000000ffff227224 */ /* 0x000fe400078e000c */
[----:B------:R-:W-:Y:S02]  /*0cc0*/  IMAD.MOV.U32 R32, RZ, RZ, R14 ;  /* 0x000000ffff207224 */ /* 0x000fe400078e000e */
[----:B------:R-:W-:-:S07]  /*0cd0*/  IMAD.MOV.U32 R33, RZ, RZ, R15 ;  /* 0x000000ffff217224 */ /* 0x000fce00078e000f */
.L_x_8:
[----:B------:R-:W-:Y:S05]  /*0ce0*/  BSYNC.RECONVERGENT B0 ;  /* 0x0000000000007941 */ /* 0x000fea0003800200 */
.L_x_7:
[----:B------:R-:W-:-:S05]  /*0cf0*/  IMAD.SHL.U32 R12, R34, 0x40, RZ ;  /* 0x00000040220c7824 */ /* 0x000fca00078e00ff */
[----:B------:R-:W-:-:S04]  /*0d00*/  LOP3.LUT R12, R12, 0x40, RZ, 0xc0, !PT ;  /* 0x000000400c0c7812 */ /* 0x000fc800078ec0ff */
[----:B------:R-:W-:-:S05]  /*0d10*/  IADD3 R20, P0, PT, R12, UR18, RZ ;  /* 0x000000120c147c10 */ /* 0x000fca000ff1e0ff */
[----:B------:R-:W-:-:S05]  /*0d20*/  IMAD.X R21, RZ, RZ, UR19, P0 ;  /* 0x00000013ff157e24 */ /* 0x000fca00080e06ff */
[----:B------:R-:W2:Y:S04]  /*0d30*/  LDG.E.128.CONSTANT R12, desc[UR8][R20.64] ;  /* 0x00000008140c7981 */ /* 0x000ea8000c1e9d00 */
[----:B------:R-:W3:Y:S04]  /*0d40*/  LDG.E.128.CONSTANT R16, desc[UR8][R20.64+0x10] ;  /* 0x0000100814107981 */ /* 0x000ee8000c1e9d00 */
[----:B------:R-:W4:Y:S01]  /*0d50*/  LDG.E.128.CONSTANT R20, desc[UR8][R20.64+0x20] ;  /* 0x0000200814147981 */ /* 0x000f22000c1e9d00 */
[----:B------:R-:W-:Y:S01]  /*0d60*/  LOP3.LUT R30, R34, 0x1, RZ, 0xc0, !PT ;  /* 0x00000001221e7812 */ /* 0x000fe200078ec0ff */
[----:B------:R-:W-:Y:S01]  /*0d70*/  IMAD.MOV.U32 R31, RZ, RZ, 0x3da8ff83 ;  /* 0x3da8ff83ff1f7424 */ /* 0x000fe200078e00ff */
[----:B------:R-:W-:Y:S01]  /*0d80*/  DMUL R36, R32, R32 ;  /* 0x0000002020247228 */ /* 0x000fe20000000000 */
[----:B------:R-:W-:Y:S01]  /*0d90*/  UIADD3 UR7, UP1, UPT, UR7, -0x1, URZ ;  /* 0xffffffff07077890 */ /* 0x000fe2000ff3e0ff */
[----:B------:R-:W-:Y:S01]  /*0da0*/  ISETP.NE.U32.AND P0, PT, R30, 0x1, PT ;  /* 0x000000011e00780c */ /* 0x000fe20003f05070 */
[----:B------:R-:W-:-:S02]  /*0db0*/  IMAD.MOV.U32 R30, RZ, RZ, 0x20fd8164 ;  /* 0x20fd8164ff1e7424 */ /* 0x000fc400078e00ff */
[----:B------:R-:W-:Y:S01]  /*0dc0*/  UIADD3.X UR4, UPT, UPT, UR4, -0x1, URZ, UP1, !UPT ;  /* 0xffffffff04047890 */ /* 0x000fe20008ffe4ff */
[----:B------:R-:W-:Y:S01]  /*0dd0*/  FSEL R31, -R31, 0.11223486810922622681, !P0 ;  /* 0x3de5db651f1f7808 */ /* 0x000fe20004000100 */
[----:B------:R-:W-:Y:S01]  /*0de0*/  UISETP.NE.U32.AND UP1, UPT, UR7, URZ, UPT ;  /* 0x000000ff0700728c */ /* 0x000fe2000bf25070 */
[----:B------:R-:W-:Y:S01]  /*0df0*/  FSEL R30, R30, -8.06006814911005101289e+34, !P0 ;  /* 0xf9785eba1e1e7808 */ /* 0x000fe20004000000 */
[----:B------:R-:W-:Y:S02]  /*0e00*/  VIADD R25, R25, 0x18 ;  /* 0x0000001819197836 */ /* 0x000fe40000000000 */
[----:B------:R-:W-:-:S03]  /*0e10*/  UISETP.NE.AND.EX UP1, UPT, UR4, URZ, UPT, UP1 ;  /* 0x000000ff0400728c */ /* 0x000fc6000bf25310 */
[----:B--2---:R-:W-:-:S08]  /*0e20*/  DFMA R12, R36, R30, R12 ;  /* 0x0000001e240c722b */ /* 0x004fd0000000000c */
[----:B------:R-:W-:-:S08]  /*0e30*/  DFMA R12, R36, R12, R14 ;  /* 0x0000000c240c722b */ /* 0x000fd0000000000e */
[----:B---3--:R-:W-:-:S08]  /*0e40*/  DFMA R12, R36, R12, R16 ;  /* 0x0000000c240c722b */ /* 0x008fd00000000010 */
[----:B------:R-:W-:-:S08]  /*0e50*/  DFMA R12, R36, R12, R18 ;  /* 0x0000000c240c722b */ /* 0x000fd00000000012 */
[----:B----4-:R-:W-:-:S08]  /*0e60*/  DFMA R12, R36, R12, R20 ;  /* 0x0000000c240c722b */ /* 0x010fd00000000014 */
[----:B------:R-:W-:-:S08]  /*0e70*/  DFMA R12, R36, R12, R22 ;  /* 0x0000000c240c722b */ /* 0x000fd00000000016 */
[----:B------:R-:W-:Y:S02]  /*0e80*/  DFMA R32, R12, R32, R32 ;  /* 0x000000200c20722b */ /* 0x000fe40000000020 */
[----:B------:R-:W-:-:S10]  /*0e90*/  DFMA R12, R36, R12, 1 ;  /* 0x3ff00000240c742b */ /* 0x000fd4000000000c */
[----:B------:R-:W-:Y:S02]  /*0ea0*/  FSEL R14, R12, R32, !P0 ;  /* 0x000000200c0e7208 */ /* 0x000fe40004000000 */
[----:B------:R-:W-:Y:S02]  /*0eb0*/  FSEL R15, R13, R33, !P0 ;  /* 0x000000210d0f7208 */ /* 0x000fe40004000000 */
[----:B------:R-:W-:-:S04]  /*0ec0*/  LOP3.LUT P0, RZ, R34, 0x2, RZ, 0xc0, !PT ;  /* 0x0000000222ff7812 */ /* 0x000fc8000780c0ff */
[----:B------:R-:W-:-:S10]  /*0ed0*/  DADD R12, RZ, -R14 ;  /* 0x00000000ff0c7229 */ /* 0x000fd4000000080e */
[----:B------:R-:W-:Y:S02]  /*0ee0*/  FSEL R12, R14, R12, !P0 ;  /* 0x0000000c0e0c7208 */ /* 0x000fe40004000000 */
[----:B------:R-:W-:-:S06]  /*0ef0*/  FSEL R13, R15, R13, !P0 ;  /* 0x0000000d0f0d7208 */ /* 0x000fcc0004000000 */
[----:B------:R-:W-:Y:S01]  /*0f00*/  DADD R26, R26, R12 ;  /* 0x000000001a1a7229 */ /* 0x000fe2000000000c */
[----:B------:R-:W-:Y:S10]  /*0f10*/  BRA.U UP1, `(.L_x_10) ;  /* 0xfffffff501007547 */ /* 0x000ff4000b83ffff */
[----:B------:R-:W-:Y:S06]  /*0f20*/  BAR.SYNC.DEFER_BLOCKING 0x0 ;  /* 0x0000000000007b1d */ /* 0x000fec0000010000 */
[----:B------:R-:W-:Y:S05]  /*0f30*/  BRA.U !UP0, `(.L_x_11) ;  /* 0xfffffff108907547 */ /* 0x000fea000b83ffff */
[----:B------:R-:W-:Y:S01]  /*0f40*/  DMUL R26, R26, R26 ;  /* 0x0000001a1a1a7228 */ /* 0x000fe20000000000 */
[----:B------:R-:W-:Y:S07]  /*0f50*/  BSSY.RECONVERGENT B0, `(.L_x_12) ;  /* 0x0000018000007945 */ /* 0x000fee0003800200 */
[----:B------:R-:W-:Y:S01]  /*0f60*/  DFMA R22, R4, R4, R26 ;  /* 0x000000040416722b */ /* 0x000fe2000000001a */
[----:B------:R-:W-:Y:S02]  /*0f70*/  IMAD.MOV.U32 R4, RZ, RZ, 0x0 ;  /* 0x00000000ff047424 */ /* 0x000fe400078e00ff */
[----:B------:R-:W-:-:S03]  /*0f80*/  IMAD.MOV.U32 R5, RZ, RZ, 0x3fd80000 ;  /* 0x3fd80000ff057424 */ /* 0x000fc600078e00ff */
        /* <DEDUP_REMOVED lines=20> */
.L_x_13:
[----:B------:R-:W-:Y:S05]  /*10d0*/  BSYNC.RECONVERGENT B0 ;  /* 0x0000000000007941 */ /* 0x000fea0003800200 */
.L_x_12:
[----:B------:R-:W0:Y:S02]  /*10e0*/  LDCU.64 UR4, c[0x0][0x390] ;  /* 0x00007200ff0477ac */ /* 0x000e240008000a00 */
[----:B0-----:R-:W-:-:S04]  /*10f0*/  LEA R4, P0, R0, UR4, 0x3 ;  /* 0x0000000400047c11 */ /* 0x001fc8000f8018ff */
[----:B------:R-:W-:-:S05]  /*1100*/  LEA.HI.X R5, R0, UR5, RZ, 0x3, P0 ;  /* 0x0000000500057c11 */ /* 0x000fca00080f1cff */
[----:B------:R-:W-:Y:S01]  /*1110*/  STG.E.64 desc[UR8][R4.64], R2 ;  /* 0x0000000204007986 */ /* 0x000fe2000c101b08 */
[----:B------:R-:W-:Y:S05]  /*1120*/  EXIT ;  /* 0x000000000000794d */ /* 0x000fea0003800000 */
        .weak           $__internal_0_$__cuda_sm20_dsqrt_rn_f64_mediumpath_v1
        .type           $__internal_0_$__cuda_sm20_dsqrt_rn_f64_mediumpath_v1,@function
        .size           $__internal_0_$__cuda_sm20_dsqrt_rn_f64_mediumpath_v1,($_Z6kernelILl1048576EEvPK4d3_tS2_Pdl$__internal_trig_reduction_slowpathd - $__internal_0_$__cuda_sm20_dsqrt_rn_f64_mediumpath_v1)
$__internal_0_$__cuda_sm20_dsqrt_rn_f64_mediumpath_v1:
[----:B------:R-:W-:Y:S01]  /*1130*/  ISETP.GE.U32.AND P0, PT, R36, -0x3400000, PT ;  /* 0xfcc000002400780c */ /* 0x000fe20003f06070 */
[----:B------:R-:W-:Y:S01]  /*1140*/  BSSY.RECONVERGENT B1, `(.L_x_14) ;  /* 0x0000024000017945 */ /* 0x000fe20003800200 */
[----:B------:R-:W-:-:S11]  /*1150*/  IMAD.MOV.U32 R23, RZ, RZ, R33 ;  /* 0x000000ffff177224 */ /* 0x000fd600078e0021 */
[----:B------:R-:W-:Y:S05]  /*1160*/  @!P0 BRA `(.L_x_15) ;  /* 0x0000000000208947 */ /* 0x000fea0003800000 */
[----:B------:R-:W-:-:S10]  /*1170*/  DFMA.RM R20, R20, R34, R18 ;  /* 0x000000221414722b */ /* 0x000fd40000004012 */
[----:B------:R-:W-:-:S05]  /*1180*/  IADD3 R18, P0, PT, R20, 0x1, RZ ;  /* 0x0000000114127810 */ /* 0x000fca0007f1e0ff */
[----:B------:R-:W-:-:S06]  /*1190*/  IMAD.X R19, RZ, RZ, R21, P0 ;  /* 0x000000ffff137224 */ /* 0x000fcc00000e0615 */
[----:B------:R-:W-:-:S08]  /*11a0*/  DFMA.RP R22, -R20, R18, R22 ;  /* 0x000000121416722b */ /* 0x000fd00000008116 */
[----:B------:R-:W-:-:S06]  /*11b0*/  DSETP.GT.AND P0, PT, R22, RZ, PT ;  /* 0x000000ff1600722a */ /* 0x000fcc0003f04000 */
[----:B------:R-:W-:Y:S02]  /*11c0*/  FSEL R18, R18, R20, P0 ;  /* 0x0000001412127208 */ /* 0x000fe40000000000 */
[----:B------:R-:W-:Y:S01]  /*11d0*/  FSEL R19, R19, R21, P0 ;  /* 0x0000001513137208 */ /* 0x000fe20000000000 */
[----:B------:R-:W-:Y:S06]  /*11e0*/  BRA `(.L_x_16) ;  /* 0x0000000000647947 */ /* 0x000fec0003800000 */
.L_x_15:
[----:B------:R-:W-:-:S14]  /*11f0*/  DSETP.NE.AND P0, PT, R22, RZ, PT ;  /* 0x000000ff1600722a */ /* 0x000fdc0003f05000 */
[----:B------:R-:W-:Y:S05]  /*1200*/  @!P0 BRA `(.L_x_17) ;  /* 0x0000000000588947 */ /* 0x000fea0003800000 */
[----:B------:R-:W-:-:S13]  /*1210*/  ISETP.GE.AND P0, PT, R23, RZ, PT ;  /* 0x000000ff1700720c */ /* 0x000fda0003f06270 */
[----:B------:R-:W-:Y:S02]  /*1220*/  @!P0 IMAD.MOV.U32 R18, RZ, RZ, 0x0 ;  /* 0x00000000ff128424 */ /* 0x000fe400078e00ff */
[----:B------:R-:W-:Y:S01]  /*1230*/  @!P0 IMAD.MOV.U32 R19, RZ, RZ, -0x80000 ;  /* 0xfff80000ff138424 */ /* 0x000fe200078e00ff */
[----:B------:R-:W-:Y:S06]  /*1240*/  @!P0 BRA `(.L_x_16) ;  /* 0x00000000004c8947 */ /* 0x000fec0003800000 */
[----:B------:R-:W-:-:S13]  /*1250*/  ISETP.GT.AND P0, PT, R23, 0x7fefffff, PT ;  /* 0x7fefffff1700780c */ /* 0x000fda0003f04270 */
[----:B------:R-:W-:Y:S05]  /*1260*/  @P0 BRA `(.L_x_17) ;  /* 0x0000000000400947 */ /* 0x000fea0003800000 */
[----:B------:R-:W-:Y:S01]  /*1270*/  DMUL R34, R22, 8.11296384146066816958e+31 ;  /* 0x4690000016227828 */ /* 0x000fe20000000000 */
[----:B------:R-:W-:Y:S02]  /*1280*/  IMAD.MOV.U32 R20, RZ, RZ, 0x0 ;  /* 0x00000000ff147424 */ /* 0x000fe400078e00ff */
[----:B------:R-:W-:Y:S02]  /*1290*/  IMAD.MOV.U32 R22, RZ, RZ, RZ ;  /* 0x000000ffff167224 */ /* 0x000fe400078e00ff */
[----:B------:R-:W-:Y:S01]  /*12a0*/  IMAD.MOV.U32 R21, RZ, RZ, 0x3fd80000 ;  /* 0x3fd80000ff157424 */ /* 0x000fe200078e00ff */
[----:B------:R-:W0:Y:S03]  /*12b0*/  MUFU.RSQ64H R23, R35 ;  /* 0x0000002300177308 */ /* 0x000e260000001c00 */
[----:B0-----:R-:W-:-:S08]  /*12c0*/  DMUL R18, R22, R22 ;  /* 0x0000001616127228 */ /* 0x001fd00000000000 */
[----:B------:R-:W-:-:S08]  /*12d0*/  DFMA R18, R34, -R18, 1 ;  /* 0x3ff000002212742b */ /* 0x000fd00000000812 */
[----:B------:R-:W-:Y:S02]  /*12e0*/  DFMA R20, R18, R20, 0.5 ;  /* 0x3fe000001214742b */ /* 0x000fe40000000014 */
[----:B------:R-:W-:-:S08]  /*12f0*/  DMUL R18, R22, R18 ;  /* 0x0000001216127228 */ /* 0x000fd00000000000 */
[----:B------:R-:W-:-:S08]  /*1300*/  DFMA R20, R20, R18, R22 ;  /* 0x000000121414722b */ /* 0x000fd00000000016 */
[----:B------:R-:W-:Y:S02]  /*1310*/  DMUL R18, R34, R20 ;  /* 0x0000001422127228 */ /* 0x000fe40000000000 */
[----:B------:R-:W-:-:S06]  /*1320*/  VIADD R21, R21, 0xfff00000 ;  /* 0xfff0000015157836 */ /* 0x000fcc0000000000 */
[----:B------:R-:W-:-:S08]  /*1330*/  DFMA R22, R18, -R18, R34 ;  /* 0x800000121216722b */ /* 0x000fd00000000022 */
[----:B------:R-:W-:-:S10]  /*1340*/  DFMA R18, R20, R22, R18 ;  /* 0x000000161412722b */ /* 0x000fd40000000012 */
[----:B------:R-:W-:Y:S01]  /*1350*/  VIADD R19, R19, 0xfcb00000 ;  /* 0xfcb0000013137836 */ /* 0x000fe20000000000 */
[----:B------:R-:W-:Y:S06]  /*1360*/  BRA `(.L_x_16) ;  /* 0x0000000000047947 */ /* 0x000fec0003800000 */
.L_x_17:
[----:B------:R-:W-:-:S11]  /*1370*/  DADD R18, R22, R22 ;  /* 0x0000000016127229 */ /* 0x000fd60000000016 */
.L_x_16:
[----:B------:R-:W-:Y:S05]  /*1380*/  BSYNC.RECONVERGENT B1 ;  /* 0x0000000000017941 */ /* 0x000fea0003800200 */
.L_x_14:
[----:B------:R-:W-:-:S04]  /*1390*/  IMAD.MOV.U32 R33, RZ, RZ, 0x0 ;  /* 0x00000000ff217424 */ /* 0x000fc800078e00ff */
[----:B------:R-:W-:Y:S05]  /*13a0*/  RET.REL.NODEC R32 `(_Z6kernelILl1048576EEvPK4d3_tS2_Pdl) ;  /* 0xffffffec20147950 */ /* 0x000fea0003c3ffff */
        .type           $_Z6kernelILl1048576EEvPK4d3_tS2_Pdl$__internal_trig_reduction_slowpathd,@function
        .size           $_Z6kernelILl1048576EEvPK4d3_tS2_Pdl$__internal_trig_reduction_slowpathd,(.L_x_27 - $_Z6kernelILl1048576EEvPK4d3_tS2_Pdl$__internal_trig_reduction_slowpathd)
$_Z6kernelILl1048576EEvPK4d3_tS2_Pdl$__internal_trig_reduction_slowpathd:
[--C-:B------:R-:W-:Y:S01]  /*13b0*/  SHF.R.U32.HI R22, RZ, 0x14, R23.reuse ;  /* 0x00000014ff167819 */ /* 0x100fe20000011617 */
[----:B------:R-:W-:Y:S02]  /*13c0*/  IMAD.MOV.U32 R15, RZ, RZ, R23 ;  /* 0x000000ffff0f7224 */ /* 0x000fe400078e0017 */
[----:B------:R-:W-:Y:S01]  /*13d0*/  IMAD.MOV.U32 R12, RZ, RZ, RZ ;  /* 0x000000ffff0c7224 */ /* 0x000fe200078e00ff */
[----:B------:R-:W-:-:S04]  /*13e0*/  LOP3.LUT R13, R22, 0x7ff, RZ, 0xc0, !PT ;  /* 0x000007ff160d7812 */ /* 0x000fc800078ec0ff */
[----:B------:R-:W-:-:S13]  /*13f0*/  ISETP.NE.AND P0, PT, R13, 0x7ff, PT ;  /* 0x000007ff0d00780c */ /* 0x000fda0003f05270 */
[----:B------:R-:W-:Y:S05]  /*1400*/  @!P0 BRA `(.L_x_18) ;  /* 0x0000000800448947 */ /* 0x000fea0003800000 */
[----:B------:R-:W-:Y:S01]  /*1410*/  VIADD R12, R13, 0xfffffc00 ;  /* 0xfffffc000d0c7836 */ /* 0x000fe20000000000 */
[----:B------:R-:W-:Y:S01]  /*1420*/  BSSY.RECONVERGENT B2, `(.L_x_19) ;  /* 0x000002e000027945 */ /* 0x000fe20003800200 */
[----:B------:R-:W-:-:S03]  /*1430*/  CS2R R16, SRZ ;  /* 0x0000000000107805 */ /* 0x000fc6000001ff00 */
[----:B------:R-:W-:Y:S02]  /*1440*/  SHF.R.U32.HI R21, RZ, 0x6, R12 ;  /* 0x00000006ff157819 */ /* 0x000fe4000001160c */
[----:B------:R-:W-:Y:S02]  /*1450*/  ISETP.GE.U32.AND P0, PT, R12, 0x80, PT ;  /* 0x000000800c00780c */ /* 0x000fe40003f06070 */
[C---:B------:R-:W-:Y:S02]  /*1460*/  IADD3 R20, PT, PT, -R21.reuse, 0x13, RZ ;  /* 0x0000001315147810 */ /* 0x040fe40007ffe1ff */
[----:B------:R-:W-:Y:S02]  /*1470*/  IADD3 R18, PT, PT, -R21, 0xf, RZ ;  /* 0x0000000f15127810 */ /* 0x000fe40007ffe1ff */
[----:B------:R-:W-:-:S04]  /*1480*/  SEL R20, R20, 0x12, P0 ;  /* 0x0000001214147807 */ /* 0x000fc80000000000 */
[----:B------:R-:W-:-:S13]  /*1490*/  ISETP.GE.AND P0, PT, R18, R20, PT ;  /* 0x000000141200720c */ /* 0x000fda0003f06270 */
[----:B------:R-:W-:Y:S05]  /*14a0*/  @P0 BRA `(.L_x_20) ;  /* 0x0000000000940947 */ /* 0x000fea0003800000 */
[----:B------:R-:W0:Y:S01]  /*14b0*/  LDC.64 R12, c[0x0][0x358] ;  /* 0x0000d600ff0c7b82 */ /* 0x000e220000000a00 */
[C---:B------:R-:W-:Y:S01]  /*14c0*/  SHF.L.U64.HI R35, R14.reuse, 0xb, R15 ;  /* 0x0000000b0e237819 */ /* 0x040fe2000001020f */
[----:B------:R-:W-:Y:S01]  /*14d0*/  BSSY.RECONVERGENT B3, `(.L_x_21) ;  /* 0x0000021000037945 */ /* 0x000fe20003800200 */
[----:B------:R-:W-:Y:S01]  /*14e0*/  IMAD.SHL.U32 R19, R14, 0x800, RZ ;  /* 0x000008000e137824 */ /* 0x000fe200078e00ff */
[----:B------:R-:W-:Y:S01]  /*14f0*/  IADD3 R33, PT, PT, RZ, -R21, -R20 ;  /* 0x80000015ff217210 */ /* 0x000fe20007ffe814 */
[----:B------:R-:W-:Y:S01]  /*1500*/  IMAD.MOV.U32 R34, RZ, RZ, RZ ;  /* 0x000000ffff227224 */ /* 0x000fe200078e00ff */
[----:B------:R-:W-:Y:S02]  /*1510*/  LOP3.LUT R35, R35, 0x80000000, RZ, 0xfc, !PT ;  /* 0x8000000023237812 */ /* 0x000fe400078efcff */
[----:B------:R-:W-:-:S07]  /*1520*/  CS2R R16, SRZ ;  /* 0x0000000000107805 */ /* 0x000fce000001ff00 */
.L_x_22:
[----:B------:R-:W1:Y:S01]  /*1530*/  LDC.64 R14, c[0x4][RZ] ;  /* 0x01000000ff0e7b82 */ /* 0x000e620000000a00 */
[----:B0-----:R-:W-:Y:S02]  /*1540*/  R2UR UR16, R12 ;  /* 0x000000000c1072ca */ /* 0x001fe400000e0000 */
[----:B------:R-:W-:Y:S01]  /*1550*/  R2UR UR17, R13 ;  /* 0x000000000d1172ca */ /* 0x000fe200000e0000 */
[----:B-1----:R-:W-:-:S12]  /*1560*/  IMAD.WIDE R14, R18, 0x8, R14 ;  /* 0x00000008120e7825 */ /* 0x002fd800078e020e */
[----:B------:R-:W2:Y:S01]  /*1570*/  LDG.E.64.CONSTANT R14, desc[UR16][R14.64] ;  /* 0x000000100e0e7981 */ /* 0x000ea2000c1e9b00 */
[----:B------:R-:W-:Y:S02]  /*1580*/  VIADD R33, R33, 0x1 ;  /* 0x0000000121217836 */ /* 0x000fe40000000000 */
[----:B------:R-:W-:Y:S02]  /*1590*/  VIADD R18, R18, 0x1 ;  /* 0x0000000112127836 */ /* 0x000fe40000000000 */
[----:B--2---:R-:W-:-:S04]  /*15a0*/  IMAD.WIDE.U32 R16, P3, R14, R19, R16 ;  /* 0x000000130e107225 */ /* 0x004fc80007860010 */
[----:B------:R-:W-:Y:S02]  /*15b0*/  IMAD R37, R14, R35, RZ ;  /* 0x000000230e257224 */ /* 0x000fe400078e02ff */
[----:B------:R-:W-:-:S03]  /*15c0*/  IMAD R36, R15, R19, RZ ;  /* 0x000000130f247224 */ /* 0x000fc600078e02ff */
[----:B------:R-:W-:Y:S01]  /*15d0*/  IADD3 R17, P0, PT, R37, R17, RZ ;  /* 0x0000001125117210 */ /* 0x000fe20007f1e0ff */
[C---:B------:R-:W-:Y:S02]  /*15e0*/  IMAD R37, R34.reuse, 0x8, R1 ;  /* 0x0000000822257824 */ /* 0x040fe400078e0201 */
[----:B------:R-:W-:Y:S01]  /*15f0*/  VIADD R34, R34, 0x1 ;  /* 0x0000000122227836 */ /* 0x000fe20000000000 */
[----:B------:R-:W-:Y:S01]  /*1600*/  IADD3 R17, P1, PT, R36, R17, RZ ;  /* 0x0000001124117210 */ /* 0x000fe20007f3e0ff */
[----:B------:R-:W-:-:S04]  /*1610*/  IMAD.HI.U32 R36, R14, R35, RZ ;  /* 0x000000230e247227 */ /* 0x000fc800078e00ff */
[----:B------:R-:W-:Y:S01]  /*1620*/  IMAD.X R14, RZ, RZ, R36, P3 ;  /* 0x000000ffff0e7224 */ /* 0x000fe200018e0624 */
[----:B------:R0:W-:Y:S01]  /*1630*/  STL.64 [R37], R16 ;  /* 0x0000001025007387 */ /* 0x0001e20000100a00 */
[----:B------:R-:W-:-:S05]  /*1640*/  IMAD.HI.U32 R36, R15, R19, RZ ;  /* 0x000000130f247227 */ /* 0x000fca00078e00ff */
[----:B------:R-:W-:Y:S01]  /*1650*/  IADD3.X R36, P0, PT, R36, R14, RZ, P0, !PT ;  /* 0x0000000e24247210 */ /* 0x000fe2000071e4ff */
[----:B------:R-:W-:-:S04]  /*1660*/  IMAD.HI.U32 R14, R15, R35, RZ ;  /* 0x000000230f0e7227 */ /* 0x000fc800078e00ff */
[----:B------:R-:W-:Y:S01]  /*1670*/  IMAD.X R14, RZ, RZ, R14, P0 ;  /* 0x000000ffff0e7224 */ /* 0x000fe200000e060e */
[----:B------:R-:W-:Y:S01]  /*1680*/  ISETP.NE.AND P0, PT, R33, -0xf, PT ;  /* 0xfffffff12100780c */ /* 0x000fe20003f05270 */
[----:B------:R-:W-:-:S05]  /*1690*/  IMAD R15, R15, R35, RZ ;  /* 0x000000230f0f7224 */ /* 0x000fca00078e02ff */
[----:B------:R-:W-:-:S05]  /*16a0*/  IADD3.X R36, P1, PT, R15, R36, RZ, P1, !PT ;  /* 0x000000240f247210 */ /* 0x000fca0000f3e4ff */
[----:B0-----:R-:W-:Y:S02]  /*16b0*/  IMAD.X R17, RZ, RZ, R14, P1 ;  /* 0x000000ffff117224 */ /* 0x001fe400008e060e */
[----:B------:R-:W-:Y:S01]  /*16c0*/  IMAD.MOV.U32 R16, RZ, RZ, R36 ;  /* 0x000000ffff107224 */ /* 0x000fe200078e0024 */
[----:B------:R-:W-:Y:S06]  /*16d0*/  @P0 BRA `(.L_x_22) ;  /* 0xfffffffc00940947 */ /* 0x000fec000383ffff */
[----:B------:R-:W-:Y:S05]  /*16e0*/  BSYNC.RECONVERGENT B3 ;  /* 0x0000000000037941 */ /* 0x000fea0003800200 */
.L_x_21:
[----:B------:R-:W-:-:S07]  /*16f0*/  IMAD.MOV.U32 R18, RZ, RZ, R20 ;  /* 0x000000ffff127224 */ /* 0x000fce00078e0014 */
.L_x_20:
[----:B------:R-:W-:Y:S05]  /*1700*/  BSYNC.RECONVERGENT B2 ;  /* 0x0000000000027941 */ /* 0x000fea0003800200 */
.L_x_19:
[----:B------:R-:W-:Y:S01]  /*1710*/  LOP3.LUT P0, R33, R22, 0x3f, RZ, 0xc0, !PT ;  /* 0x0000003f16217812 */ /* 0x000fe2000780c0ff */
[----:B------:R-:W-:-:S04]  /*1720*/  IMAD.IADD R12, R21, 0x1, R18 ;  /* 0x00000001150c7824 */ /* 0x000fc800078e0212 */
[----:B------:R-:W-:-:S05]  /*1730*/  IMAD.U32 R22, R12, 0x8, R1 ;  /* 0x000000080c167824 */ /* 0x000fca00078e0001 */
[----:B------:R0:W-:Y:S04]  /*1740*/  STL.64 [R22+-0x78], R16 ;  /* 0xffff881016007387 */ /* 0x0001e80000100a00 */
[----:B------:R-:W2:Y:S04]  /*1750*/  @P0 LDL.64 R20, [R1+0x8] ;  /* 0x0000080001140983 */ /* 0x000ea80000100a00 */
[----:B------:R-:W3:Y:S04]  /*1760*/  LDL.64 R14, [R1+0x10] ;  /* 0x00001000010e7983 */ /* 0x000ee80000100a00 */
[----:B------:R-:W4:Y:S01]  /*1770*/  LDL.64 R12, [R1+0x18] ;  /* 0x00001800010c7983 */ /* 0x000f220000100a00 */
[----:B------:R-:W-:Y:S01]  /*1780*/  @P0 LOP3.LUT R18, R33, 0x3f, RZ, 0x3c, !PT ;  /* 0x0000003f21120812 */ /* 0x000fe200078e3cff */
[----:B------:R-:W-:Y:S01]  /*1790*/  BSSY.RECONVERGENT B2, `(.L_x_23) ;  /* 0x0000034000027945 */ /* 0x000fe20003800200 */
[----:B--2---:R-:W-:-:S02]  /*17a0*/  @P0 SHF.R.U64 R19, R20, 0x1, R21 ;  /* 0x0000000114130819 */ /* 0x004fc40000001215 */
[----:B------:R-:W-:Y:S02]  /*17b0*/  @P0 SHF.R.U32.HI R21, RZ, 0x1, R21 ;  /* 0x00000001ff150819 */ /* 0x000fe40000011615 */
[CC--:B---3--:R-:W-:Y:S02]  /*17c0*/  @P0 SHF.L.U32 R20, R14.reuse, R33.reuse, RZ ;  /* 0x000000210e140219 */ /* 0x0c8fe400000006ff */
[----:B------:R-:W-:Y:S02]  /*17d0*/  @P0 SHF.R.U64 R19, R19, R18, R21 ;  /* 0x0000001213130219 */ /* 0x000fe40000001215 */
[C-C-:B------:R-:W-:Y:S02]  /*17e0*/  @P0 SHF.R.U64 R37, R14.reuse, 0x1, R15.reuse ;  /* 0x000000010e250819 */ /* 0x140fe4000000120f */
[--C-:B------:R-:W-:Y:S02]  /*17f0*/  @P0 SHF.L.U64.HI R35, R14, R33, R15.reuse ;  /* 0x000000210e230219 */ /* 0x100fe4000001020f */
[----:B0-----:R-:W-:-:S02]  /*1800*/  @P0 SHF.R.U32.HI R17, RZ, 0x1, R15 ;  /* 0x00000001ff110819 */ /* 0x001fc4000001160f */
[-C--:B------:R-:W-:Y:S02]  /*1810*/  @P0 SHF.R.U32.HI R16, RZ, R18.reuse, R21 ;  /* 0x00000012ff100219 */ /* 0x080fe40000011615 */
[----:B------:R-:W-:Y:S02]  /*1820*/  @P0 LOP3.LUT R14, R20, R19, RZ, 0xfc, !PT ;  /* 0x00000013140e0212 */ /* 0x000fe400078efcff */
[-C--:B----4-:R-:W-:Y:S02]  /*1830*/  @P0 SHF.L.U32 R20, R12, R33.reuse, RZ ;  /* 0x000000210c140219 */ /* 0x090fe400000006ff */
[----:B------:R-:W-:Y:S02]  /*1840*/  @P0 SHF.R.U64 R37, R37, R18, R17 ;  /* 0x0000001225250219 */ /* 0x000fe40000001211 */
[----:B------:R-:W-:Y:S01]  /*1850*/  @P0 LOP3.LUT R15, R35, R16, RZ, 0xfc, !PT ;  /* 0x00000010230f0212 */ /* 0x000fe200078efcff */
[----:B------:R-:W-:Y:S01]  /*1860*/  IMAD.SHL.U32 R16, R14, 0x4, RZ ;  /* 0x000000040e107824 */ /* 0x000fe200078e00ff */
[----:B------:R-:W-:-:S02]  /*1870*/  @P0 SHF.L.U64.HI R22, R12, R33, R13 ;  /* 0x000000210c160219 */ /* 0x000fc4000001020d */
[----:B------:R-:W-:Y:S02]  /*1880*/  @P0 SHF.R.U32.HI R17, RZ, R18, R17 ;  /* 0x00000012ff110219 */ /* 0x000fe40000011611 */
[----:B------:R-:W-:Y:S02]  /*1890*/  @P0 LOP3.LUT R12, R20, R37, RZ, 0xfc, !PT ;  /* 0x00000025140c0212 */ /* 0x000fe400078efcff */
[----:B------:R-:W-:Y:S02]  /*18a0*/  SHF.L.U64.HI R14, R14, 0x2, R15 ;  /* 0x000000020e0e7819 */ /* 0x000fe4000001020f */
[----:B------:R-:W-:Y:S02]  /*18b0*/  @P0 LOP3.LUT R13, R22, R17, RZ, 0xfc, !PT ;  /* 0x00000011160d0212 */ /* 0x000fe400078efcff */
[----:B------:R-:W-:Y:S02]  /*18c0*/  SHF.L.W.U32.HI R15, R15, 0x2, R12 ;  /* 0x000000020f0f7819 */ /* 0x000fe40000010e0c */
[----:B------:R-:W-:-:S02]  /*18d0*/  IADD3 RZ, P0, PT, RZ, -R16, RZ ;  /* 0x80000010ffff7210 */ /* 0x000fc40007f1e0ff */
[----:B------:R-:W-:Y:S02]  /*18e0*/  LOP3.LUT R17, RZ, R14, RZ, 0x33, !PT ;  /* 0x0000000eff117212 */ /* 0x000fe400078e33ff */
[----:B------:R-:W-:Y:S02]  /*18f0*/  SHF.L.W.U32.HI R12, R12, 0x2, R13 ;  /* 0x000000020c0c7819 */ /* 0x000fe40000010e0d */
[----:B------:R-:W-:Y:S02]  /*1900*/  LOP3.LUT R18, RZ, R15, RZ, 0x33, !PT ;  /* 0x0000000fff127212 */ /* 0x000fe400078e33ff */
[----:B------:R-:W-:Y:S02]  /*1910*/  IADD3.X R17, P0, PT, RZ, R17, RZ, P0, !PT ;  /* 0x00000011ff117210 */ /* 0x000fe4000071e4ff */
[----:B------:R-:W-:Y:S02]  /*1920*/  LOP3.LUT R19, RZ, R12, RZ, 0x33, !PT ;  /* 0x0000000cff137212 */ /* 0x000fe400078e33ff */
[----:B------:R-:W-:-:S02]  /*1930*/  IADD3.X R18, P1, PT, RZ, R18, RZ, P0, !PT ;  /* 0x00000012ff127210 */ /* 0x000fc4000073e4ff */
[----:B------:R-:W-:-:S03]  /*1940*/  ISETP.GT.U32.AND P3, PT, R15, -0x1, PT ;  /* 0xffffffff0f00780c */ /* 0x000fc60003f64070 */
[----:B------:R-:W-:Y:S01]  /*1950*/  IMAD.X R19, RZ, RZ, R19, P1 ;  /* 0x000000ffff137224 */ /* 0x000fe200008e0613 */
[----:B------:R-:W-:-:S04]  /*1960*/  ISETP.GT.AND.EX P0, PT, R12, -0x1, PT, P3 ;  /* 0xffffffff0c00780c */ /* 0x000fc80003f04330 */
[----:B------:R-:W-:Y:S02]  /*1970*/  SEL R19, R12, R19, P0 ;  /* 0x000000130c137207 */ /* 0x000fe40000000000 */
[----:B------:R-:W-:Y:S02]  /*1980*/  SEL R20, R15, R18, P0 ;  /* 0x000000120f147207 */ /* 0x000fe40000000000 */
[----:B------:R-:W-:-:S04]  /*1990*/  ISETP.NE.U32.AND P1, PT, R19, RZ, PT ;  /* 0x000000ff1300720c */ /* 0x000fc80003f25070 */
[----:B------:R-:W-:Y:S01]  /*19a0*/  SEL R15, R20, R19, !P1 ;  /* 0x00000013140f7207 */ /* 0x000fe20004800000 */
[----:B------:R-:W-:-:S05]  /*19b0*/  @!P0 IMAD.MOV R16, RZ, RZ, -R16 ;  /* 0x000000ffff108224 */ /* 0x000fca00078e0a10 */
[----:B------:R-:W0:Y:S02]  /*19c0*/  FLO.U32 R15, R15 ;  /* 0x0000000f000f7300 */ /* 0x000e2400000e0000 */
[C---:B0-----:R-:W-:Y:S02]  /*19d0*/  IADD3 R21, PT, PT, -R15.reuse, 0x1f, RZ ;  /* 0x0000001f0f157810 */ /* 0x041fe40007ffe1ff */
[----:B------:R-:W-:-:S03]  /*19e0*/  IADD3 R18, PT, PT, -R15, 0x3f, RZ ;  /* 0x0000003f0f127810 */ /* 0x000fc60007ffe1ff */
[----:B------:R-:W-:Y:S01]  /*19f0*/  @P1 IMAD.MOV R18, RZ, RZ, R21 ;  /* 0x000000ffff121224 */ /* 0x000fe200078e0215 */
[----:B------:R-:W-:-:S04]  /*1a00*/  SEL R21, R14, R17, P0 ;  /* 0x000000110e157207 */ /* 0x000fc80000000000 */
[----:B------:R-:W-:-:S13]  /*1a10*/  ISETP.NE.AND P1, PT, R18, RZ, PT ;  /* 0x000000ff1200720c */ /* 0x000fda0003f25270 */
[----:B------:R-:W-:Y:S05]  /*1a20*/  @!P1 BRA `(.L_x_24) ;  /* 0x0000000000289947 */ /* 0x000fea0003800000 */
[----:B------:R-:W-:Y:S02]  /*1a30*/  LOP3.LUT R15, R18, 0x3f, RZ, 0xc0, !PT ;  /* 0x0000003f120f7812 */ /* 0x000fe400078ec0ff */
[--C-:B------:R-:W-:Y:S02]  /*1a40*/  SHF.R.U64 R17, R16, 0x1, R21.reuse ;  /* 0x0000000110117819 */ /* 0x100fe40000001215 */
[----:B------:R-:W-:Y:S02]  /*1a50*/  SHF.R.U32.HI R21, RZ, 0x1, R21 ;  /* 0x00000001ff157819 */ /* 0x000fe40000011615 */
[----:B------:R-:W-:Y:S02]  /*1a60*/  LOP3.LUT R14, R18, 0x3f, RZ, 0xc, !PT ;  /* 0x0000003f120e7812 */ /* 0x000fe400078e0cff */
[CC--:B------:R-:W-:Y:S02]  /*1a70*/  SHF.L.U64.HI R19, R20.reuse, R15.reuse, R19 ;  /* 0x0000000f14137219 */ /* 0x0c0fe40000010213 */
[----:B------:R-:W-:-:S02]  /*1a80*/  SHF.L.U32 R15, R20, R15, RZ ;  /* 0x0000000f140f7219 */ /* 0x000fc400000006ff */
[-CC-:B------:R-:W-:Y:S02]  /*1a90*/  SHF.R.U64 R20, R17, R14.reuse, R21.reuse ;  /* 0x0000000e11147219 */ /* 0x180fe40000001215 */
[----:B------:R-:W-:Y:S02]  /*1aa0*/  SHF.R.U32.HI R14, RZ, R14, R21 ;  /* 0x0000000eff0e7219 */ /* 0x000fe40000011615 */
[----:B------:R-:W-:Y:S02]  /*1ab0*/  LOP3.LUT R20, R15, R20, RZ, 0xfc, !PT ;  /* 0x000000140f147212 */ /* 0x000fe400078efcff */
[----:B------:R-:W-:-:S07]  /*1ac0*/  LOP3.LUT R19, R19, R14, RZ, 0xfc, !PT ;  /* 0x0000000e13137212 */ /* 0x000fce00078efcff */
.L_x_24:
[----:B------:R-:W-:Y:S05]  /*1ad0*/  BSYNC.RECONVERGENT B2 ;  /* 0x0000000000027941 */ /* 0x000fea0003800200 */
.L_x_23:
[----:B------:R-:W-:-:S04]  /*1ae0*/  IMAD.WIDE.U32 R16, R20, 0x2168c235, RZ ;  /* 0x2168c23514107825 */ /* 0x000fc800078e00ff */
[----:B------:R-:W-:Y:S01]  /*1af0*/  IMAD.MOV.U32 R14, RZ, RZ, R17 ;  /* 0x000000ffff0e7224 */ /* 0x000fe200078e0011 */
[----:B------:R-:W-:Y:S01]  /*1b00*/  IADD3 RZ, P1, PT, R16, R16, RZ ;  /* 0x0000001010ff7210 */ /* 0x000fe20007f3e0ff */
[----:B------:R-:W-:Y:S02]  /*1b10*/  IMAD.MOV.U32 R15, RZ, RZ, RZ ;  /* 0x000000ffff0f7224 */ /* 0x000fe400078e00ff */
[----:B------:R-:W-:-:S04]  /*1b20*/  IMAD.HI.U32 R17, R19, -0x36f0255e, RZ ;  /* 0xc90fdaa213117827 */ /* 0x000fc800078e00ff */
[----:B------:R-:W-:-:S04]  /*1b30*/  IMAD.WIDE.U32 R14, R20, -0x36f0255e, R14 ;  /* 0xc90fdaa2140e7825 */ /* 0x000fc800078e000e */
[----:B------:R-:W-:-:S04]  /*1b40*/  IMAD.WIDE.U32 R14, P3, R19, 0x2168c235, R14 ;  /* 0x2168c235130e7825 */ /* 0x000fc8000786000e */
[----:B------:R-:W-:Y:S01]  /*1b50*/  IMAD R19, R19, -0x36f0255e, RZ ;  /* 0xc90fdaa213137824 */ /* 0x000fe200078e02ff */
[----:B------:R-:W-:Y:S01]  /*1b60*/  IADD3.X RZ, P1, PT, R14, R14, RZ, P1, !PT ;  /* 0x0000000e0eff7210 */ /* 0x000fe20000f3e4ff */
[----:B------:R-:W-:-:S03]  /*1b70*/  IMAD.X R16, RZ, RZ, R17, P3 ;  /* 0x000000ffff107224 */ /* 0x000fc600018e0611 */
[----:B------:R-:W-:-:S04]  /*1b80*/  IADD3 R15, P3, PT, R19, R15, RZ ;  /* 0x0000000f130f7210 */ /* 0x000fc80007f7e0ff */
[C---:B------:R-:W-:Y:S01]  /*1b90*/  ISETP.GT.U32.AND P4, PT, R15.reuse, RZ, PT ;  /* 0x000000ff0f00720c */ /* 0x040fe20003f84070 */
[----:B------:R-:W-:Y:S01]  /*1ba0*/  IMAD.X R16, RZ, RZ, R16, P3 ;  /* 0x000000ffff107224 */ /* 0x000fe200018e0610 */
[----:B------:R-:W-:-:S04]  /*1bb0*/  IADD3.X R14, P3, PT, R15, R15, RZ, P1, !PT ;  /* 0x0000000f0f0e7210 */ /* 0x000fc80000f7e4ff */
[C---:B------:R-:W-:Y:S01]  /*1bc0*/  ISETP.GT.AND.EX P1, PT, R16.reuse, RZ, PT, P4 ;  /* 0x000000ff1000720c */ /* 0x040fe20003f24340 */
[----:B------:R-:W-:-:S03]  /*1bd0*/  IMAD.X R17, R16, 0x1, R16, P3 ;  /* 0x0000000110117824 */ /* 0x000fc600018e0610 */
[----:B------:R-:W-:Y:S02]  /*1be0*/  SEL R14, R14, R15, P1 ;  /* 0x0000000f0e0e7207 */ /* 0x000fe40000800000 */
[----:B------:R-:W-:Y:S02]  /*1bf0*/  SEL R17, R17, R16, P1 ;  /* 0x0000001011117207 */ /* 0x000fe40000800000 */
[----:B------:R-:W-:Y:S02]  /*1c00*/  IADD3 R14, P3, PT, R14, 0x1, RZ ;  /* 0x000000010e0e7810 */ /* 0x000fe40007f7e0ff */
[----:B------:R-:W-:Y:S02]  /*1c10*/  SEL R19, RZ, 0xffffffff, !P1 ;  /* 0xffffffffff137807 */ /* 0x000fe40004800000 */
[----:B------:R-:W-:Y:S01]  /*1c20*/  LOP3.LUT P1, R15, R23, 0x80000000, RZ, 0xc0, !PT ;  /* 0x80000000170f7812 */ /* 0x000fe2000782c0ff */
[----:B------:R-:W-:Y:S02]  /*1c30*/  IMAD.X R17, RZ, RZ, R17, P3 ;  /* 0x000000ffff117224 */ /* 0x000fe400018e0611 */
[----:B------:R-:W-:Y:S01]  /*1c40*/  IMAD.IADD R16, R19, 0x1, -R18 ;  /* 0x0000000113107824 */ /* 0x000fe200078e0a12 */
[----:B------:R-:W-:-:S02]  /*1c50*/  SHF.R.U32.HI R19, RZ, 0x1e, R13 ;  /* 0x0000001eff137819 */ /* 0x000fc4000001160d */
[----:B------:R-:W-:Y:S01]  /*1c60*/  SHF.R.U64 R14, R14, 0xa, R17 ;  /* 0x0000000a0e0e7819 */ /* 0x000fe20000001211 */
[----:B------:R-:W-:Y:S01]  /*1c70*/  IMAD.SHL.U32 R16, R16, 0x100000, RZ ;  /* 0x0010000010107824 */ /* 0x000fe200078e00ff */
[----:B------:R-:W-:Y:S02]  /*1c80*/  LEA.HI R12, R12, R19, RZ, 0x1 ;  /* 0x000000130c0c7211 */ /* 0x000fe400078f08ff */
[----:B------:R-:W-:Y:S02]  /*1c90*/  IADD3 R14, P3, PT, R14, 0x1, RZ ;  /* 0x000000010e0e7810 */ /* 0x000fe40007f7e0ff */
[----:B------:R-:W-:Y:S01]  /*1ca0*/  @!P0 LOP3.LUT R15, R15, 0x80000000, RZ, 0x3c, !PT ;  /* 0x800000000f0f8812 */ /* 0x000fe200078e3cff */
[----:B------:R-:W-:Y:S01]  /*1cb0*/  @P1 IMAD.MOV R12, RZ, RZ, -R12 ;  /* 0x000000ffff0c1224 */ /* 0x000fe200078e0a0c */
[----:B------:R-:W-:-:S04]  /*1cc0*/  LEA.HI.X R17, R17, RZ, RZ, 0x16, P3 ;  /* 0x000000ff11117211 */ /* 0x000fc800018fb4ff */
[--C-:B------:R-:W-:Y:S02]  /*1cd0*/  SHF.R.U64 R14, R14, 0x1, R17.reuse ;  /* 0x000000010e0e7819 */ /* 0x100fe40000001211 */
[----:B------:R-:W-:Y:S02]  /*1ce0*/  SHF.R.U32.HI R13, RZ, 0x1, R17 ;  /* 0x00000001ff0d7819 */ /* 0x000fe40000011611 */
[----:B------:R-:W-:-:S04]  /*1cf0*/  IADD3 R14, P3, P4, RZ, RZ, R14 ;  /* 0x000000ffff0e7210 */ /* 0x000fc80007c7e00e */
[----:B------:R-:W-:-:S04]  /*1d00*/  IADD3.X R16, PT, PT, R16, 0x3fe00000, R13, P3, P4 ;  /* 0x3fe0000010107810 */ /* 0x000fc80001fe840d */
[----:B------:R-:W-:-:S07]  /*1d10*/  LOP3.LUT R15, R16, R15, RZ, 0xfc, !PT ;  /* 0x0000000f100f7212 */ /* 0x000fce00078efcff */
.L_x_18:
[----:B------:R-:W-:-:S04]  /*1d20*/  IMAD.MOV.U32 R33, RZ, RZ, 0x0 ;  /* 0x00000000ff217424 */ /* 0x000fc800078e00ff */
[----:B------:R-:W-:Y:S05]  /*1d30*/  RET.REL.NODEC R32 `(_Z6kernelILl1048576EEvPK4d3_tS2_Pdl) ;  /* 0xffffffe020b07950 */ /* 0x000fea0003c3ffff */
.L_x_25:
[----:B------:R-:W-:-:S00]  /*1d40*/  BRA `(.L_x_25) ;  /* 0xfffffffc00fc7947 */ /* 0x000fc0000383ffff */
[----:B------:R-:W-:-:S00]  /*1d50*/  NOP ;  /* 0x0000000000007918 */ /* 0x000fc00000000000 */
        /* <DEDUP_REMOVED lines=10> */
.L_x_27:


//--------------------- .nv.global.init           --------------------------
	.section	.nv.global.init,"aw",@progbits
	.align	16
.nv.global.init:
	.type		__cudart_sin_cos_coeffs,@object
	.size		__cudart_sin_cos_coeffs,(__cudart_i2opi_d - __cudart_sin_cos_coeffs)
__cudart_sin_cos_coeffs:
        /*0000*/ 	.byte	0x46, 0xd2, 0xb0, 0x2c, 0xf1, 0xe5, 0x5a, 0xbe, 0x92, 0xe3, 0xac, 0x69, 0xe3, 0x1d, 0xc7, 0x3e
        /*0010*/ 	.byte	0xa1, 0x62, 0xdb, 0x19, 0xa0, 0x01, 0x2a, 0xbf, 0x18, 0x08, 0x11, 0x11, 0x11, 0x11, 0x81, 0x3f
        /*0020*/ 	.byte	0x54, 0x55, 0x55, 0x55, 0x55, 0x55, 0xc5, 0xbf, 0x00, 0x00, 0x00, 0x00, 0x00, 0x00, 0x00, 0x00
        /*0030*/ 	.byte	0x00, 0x00, 0x00, 0x00, 0x00, 0x00, 0x00, 0x00, 0x64, 0x81, 0xfd, 0x20, 0x83, 0xff, 0xa8, 0xbd
        /*0040*/ 	.byte	0x28, 0x85, 0xef, 0xc1, 0xa7, 0xee, 0x21, 0x3e, 0xd9, 0xe6, 0x06, 0x8e, 0x4f, 0x7e, 0x92, 0xbe
        /*0050*/ 	.byte	0xe9, 0xbc, 0xdd, 0x19, 0xa0, 0x01, 0xfa, 0x3e, 0x47, 0x5d, 0xc1, 0x16, 0x6c, 0xc1, 0x56, 0xbf
        /*0060*/ 	.byte	0x51, 0x55, 0x55, 0x55, 0x55, 0x55, 0xa5, 0x3f, 0x00, 0x00, 0x00, 0x00, 0x00, 0x00, 0xe0, 0xbf
        /*0070*/ 	.byte	0x00, 0x00, 0x00, 0x00, 0x00, 0x00, 0xf0, 0x3f, 0x00, 0x00, 0x00, 0x00, 0x00, 0x00, 0x00, 0x00
	.type		__cudart_i2opi_d,@object
	.size		__cudart_i2opi_d,(.L_1 - __cudart_i2opi_d)
__cudart_i2opi_d:
        /* <DEDUP_REMOVED lines=9> */
.L_1:


//--------------------- .nv.shared._Z6kernelILl1048576EEvPK4d3_tS2_Pdl --------------------------
	.section	.nv.shared._Z6kernelILl1048576EEvPK4d3_tS2_Pdl,"aw",@nobits
	.sectionflags	@""
	.align	8
.nv.shared._Z6kernelILl1048576EEvPK4d3_tS2_Pdl:
	.zero		25600


//--------------------- .nv.shared.reserved.0     --------------------------
	.section	.nv.shared.reserved.0,"aw",@nobits
	.weak		__nv_reservedSMEM_offset_0_alias
	.size		__nv_reservedSMEM_offset_0_alias, 0, 64
	.other		__nv_reservedSMEM_offset_0_alias,@"STO_CUDA_RESERVED_SHARED STV_DEFAULT"
__nv_reservedSMEM_offset_0_alias:
	.zero		0
	.zero		64


//--------------------- .nv.constant0._Z6kernelILl1048576EEvPK4d3_tS2_Pdl --------------------------
	.section	.nv.constant0._Z6kernelILl1048576EEvPK4d3_tS2_Pdl,"a",@progbits
	.sectionflags	@""
	.align	4
.nv.constant0._Z6kernelILl1048576EEvPK4d3_tS2_Pdl:
	.zero		928


//--------------------- SYMBOLS --------------------------

	.type		.nv.reservedSmem.offset0,@object
	.size		.nv.reservedSmem.offset0,0x4
	.type		.nv.reservedSmem.cap,@object
	.size		.nv.reservedSmem.cap,0x4
